//
// Generated by NVIDIA NVVM Compiler
//
// Compiler Build ID: CL-36424714
// Cuda compilation tools, release 13.0, V13.0.88
// Based on NVVM 20.0.0
//

.version 9.0
.target sm_100
.address_size 64

	// .globl	_Z4initPdS_S_S_
.func  (.param .b64 func_retval0) __internal_accurate_pow
(
	.param .b64 __internal_accurate_pow_param_0
)
;

.visible .entry _Z4initPdS_S_S_(
	.param .u64 .ptr .align 1 _Z4initPdS_S_S__param_0,
	.param .u64 .ptr .align 1 _Z4initPdS_S_S__param_1,
	.param .u64 .ptr .align 1 _Z4initPdS_S_S__param_2,
	.param .u64 .ptr .align 1 _Z4initPdS_S_S__param_3
)
{
	.reg .pred 	%p<2>;
	.reg .b32 	%r<5>;
	.reg .b64 	%rd<15>;

	ld.param.u64 	%rd1, [_Z4initPdS_S_S__param_0];
	ld.param.u64 	%rd2, [_Z4initPdS_S_S__param_1];
	ld.param.u64 	%rd3, [_Z4initPdS_S_S__param_2];
	ld.param.u64 	%rd4, [_Z4initPdS_S_S__param_3];
	mov.u32 	%r2, %ctaid.x;
	mov.u32 	%r3, %ntid.x;
	mov.u32 	%r4, %tid.x;
	mad.lo.s32 	%r1, %r2, %r3, %r4;
	setp.gt.s32 	%p1, %r1, 1680;
	@%p1 bra 	$L__BB0_2;
	cvta.to.global.u64 	%rd5, %rd1;
	cvta.to.global.u64 	%rd6, %rd2;
	cvta.to.global.u64 	%rd7, %rd3;
	cvta.to.global.u64 	%rd8, %rd4;
	mul.wide.s32 	%rd9, %r1, 8;
	add.s64 	%rd10, %rd5, %rd9;
	mov.b64 	%rd11, 0;
	st.global.u64 	[%rd10], %rd11;
	add.s64 	%rd12, %rd6, %rd9;
	st.global.u64 	[%rd12], %rd11;
	add.s64 	%rd13, %rd7, %rd9;
	st.global.u64 	[%rd13], %rd11;
	add.s64 	%rd14, %rd8, %rd9;
	st.global.u64 	[%rd14], %rd11;
$L__BB0_2:
	ret;

}
	// .globl	_Z6cavityPdS_S_S_S_S_S_iiiddddd
.visible .entry _Z6cavityPdS_S_S_S_S_S_iiiddddd(
	.param .u64 .ptr .align 1 _Z6cavityPdS_S_S_S_S_S_iiiddddd_param_0,
	.param .u64 .ptr .align 1 _Z6cavityPdS_S_S_S_S_S_iiiddddd_param_1,
	.param .u64 .ptr .align 1 _Z6cavityPdS_S_S_S_S_S_iiiddddd_param_2,
	.param .u64 .ptr .align 1 _Z6cavityPdS_S_S_S_S_S_iiiddddd_param_3,
	.param .u64 .ptr .align 1 _Z6cavityPdS_S_S_S_S_S_iiiddddd_param_4,
	.param .u64 .ptr .align 1 _Z6cavityPdS_S_S_S_S_S_iiiddddd_param_5,
	.param .u64 .ptr .align 1 _Z6cavityPdS_S_S_S_S_S_iiiddddd_param_6,
	.param .u32 _Z6cavityPdS_S_S_S_S_S_iiiddddd_param_7,
	.param .u32 _Z6cavityPdS_S_S_S_S_S_iiiddddd_param_8,
	.param .u32 _Z6cavityPdS_S_S_S_S_S_iiiddddd_param_9,
	.param .f64 _Z6cavityPdS_S_S_S_S_S_iiiddddd_param_10,
	.param .f64 _Z6cavityPdS_S_S_S_S_S_iiiddddd_param_11,
	.param .f64 _Z6cavityPdS_S_S_S_S_S_iiiddddd_param_12,
	.param .f64 _Z6cavityPdS_S_S_S_S_S_iiiddddd_param_13,
	.param .f64 _Z6cavityPdS_S_S_S_S_S_iiiddddd_param_14
)
{
	.reg .pred 	%p<45>;
	.reg .b32 	%r<89>;
	.reg .b64 	%rd<128>;
	.reg .b64 	%fd<231>;

	ld.param.u64 	%rd25, [_Z6cavityPdS_S_S_S_S_S_iiiddddd_param_0];
	ld.param.u64 	%rd19, [_Z6cavityPdS_S_S_S_S_S_iiiddddd_param_1];
	ld.param.u64 	%rd21, [_Z6cavityPdS_S_S_S_S_S_iiiddddd_param_3];
	ld.param.u32 	%r18, [_Z6cavityPdS_S_S_S_S_S_iiiddddd_param_7];
	ld.param.u32 	%r19, [_Z6cavityPdS_S_S_S_S_S_iiiddddd_param_8];
	ld.param.f64 	%fd23, [_Z6cavityPdS_S_S_S_S_S_iiiddddd_param_10];
	ld.param.f64 	%fd24, [_Z6cavityPdS_S_S_S_S_S_iiiddddd_param_11];
	cvta.to.global.u64 	%rd1, %rd21;
	cvta.to.global.u64 	%rd2, %rd19;
	cvta.to.global.u64 	%rd3, %rd25;
	mov.u32 	%r21, %ctaid.x;
	mov.u32 	%r22, %ntid.x;
	mov.u32 	%r23, %tid.x;
	mad.lo.s32 	%r1, %r21, %r22, %r23;
	mul.lo.s32 	%r24, %r19, %r18;
	setp.ge.s32 	%p2, %r1, %r24;
	@%p2 bra 	$L__BB1_37;
	div.s32 	%r25, %r1, %r19;
	mul.lo.s32 	%r26, %r25, %r19;
	sub.s32 	%r3, %r1, %r26;
	add.s32 	%r4, %r19, -1;
	setp.lt.s32 	%p3, %r25, %r4;
	min.s32 	%r27, %r25, %r3;
	setp.gt.s32 	%p4, %r27, 0;
	add.s32 	%r28, %r18, -1;
	setp.lt.s32 	%p5, %r3, %r28;
	and.pred  	%p6, %p3, %p5;
	and.pred  	%p1, %p6, %p4;
	not.pred 	%p7, %p1;
	@%p7 bra 	$L__BB1_17;
	mul.lo.s32 	%r29, %r25, %r19;
	add.s32 	%r30, %r3, %r29;
	add.s32 	%r5, %r30, 1;
	mul.wide.s32 	%rd26, %r5, 8;
	add.s64 	%rd27, %rd3, %rd26;
	ld.global.f64 	%fd28, [%rd27];
	cvt.s64.s32 	%rd28, %r29;
	cvt.u64.u32 	%rd29, %r3;
	add.s64 	%rd4, %rd29, %rd28;
	shl.b64 	%rd30, %rd4, 3;
	add.s64 	%rd31, %rd3, %rd30;
	ld.global.f64 	%fd29, [%rd31+-8];
	sub.f64 	%fd30, %fd28, %fd29;
	add.f64 	%fd1, %fd23, %fd23;
	div.rn.f64 	%fd2, %fd30, %fd1;
	add.s32 	%r31, %r29, %r19;
	add.s32 	%r6, %r31, %r3;
	mul.wide.s32 	%rd32, %r6, 8;
	add.s64 	%rd33, %rd2, %rd32;
	ld.global.f64 	%fd31, [%rd33];
	shl.b32 	%r32, %r19, 1;
	sub.s32 	%r33, %r31, %r32;
	add.s32 	%r7, %r33, %r3;
	mul.wide.s32 	%rd34, %r7, 8;
	add.s64 	%rd35, %rd2, %rd34;
	ld.global.f64 	%fd32, [%rd35];
	sub.f64 	%fd33, %fd31, %fd32;
	add.f64 	%fd3, %fd24, %fd24;
	div.rn.f64 	%fd4, %fd33, %fd3;
	{
	.reg .b32 %temp; 
	mov.b64 	{%temp, %r8}, %fd2;
	}
	mov.f64 	%fd34, 0d4000000000000000;
	{
	.reg .b32 %temp; 
	mov.b64 	{%temp, %r34}, %fd34;
	}
	and.b32  	%r10, %r34, 2146435072;
	setp.eq.s32 	%p8, %r10, 1062207488;
	abs.f64 	%fd5, %fd2;
	{ // callseq 0, 0
	.param .b64 param0;
	st.param.f64 	[param0], %fd5;
	.param .b64 retval0;
	call.uni (retval0), 
	__internal_accurate_pow, 
	(
	param0
	);
	ld.param.f64 	%fd35, [retval0];
	} // callseq 0
	setp.lt.s32 	%p9, %r8, 0;
	neg.f64 	%fd37, %fd35;
	selp.f64 	%fd38, %fd37, %fd35, %p8;
	selp.f64 	%fd228, %fd38, %fd35, %p9;
	setp.neu.f64 	%p10, %fd2, 0d0000000000000000;
	@%p10 bra 	$L__BB1_4;
	selp.b32 	%r35, %r8, 0, %p8;
	setp.lt.s32 	%p12, %r34, 0;
	or.b32  	%r36, %r35, 2146435072;
	selp.b32 	%r37, %r36, %r35, %p12;
	mov.b32 	%r38, 0;
	mov.b64 	%fd228, {%r38, %r37};
$L__BB1_4:
	add.f64 	%fd39, %fd2, 0d4000000000000000;
	{
	.reg .b32 %temp; 
	mov.b64 	{%temp, %r39}, %fd39;
	}
	and.b32  	%r40, %r39, 2146435072;
	setp.ne.s32 	%p13, %r40, 2146435072;
	@%p13 bra 	$L__BB1_9;
	setp.num.f64 	%p14, %fd2, %fd2;
	@%p14 bra 	$L__BB1_7;
	mov.f64 	%fd40, 0d4000000000000000;
	add.rn.f64 	%fd228, %fd2, %fd40;
	bra.uni 	$L__BB1_9;
$L__BB1_7:
	setp.neu.f64 	%p15, %fd5, 0d7FF0000000000000;
	@%p15 bra 	$L__BB1_9;
	setp.lt.s32 	%p18, %r34, 0;
	selp.b32 	%r42, 0, 2146435072, %p18;
	and.b32  	%r43, %r34, 2147483647;
	setp.ne.s32 	%p19, %r43, 1071644672;
	or.b32  	%r44, %r42, -2147483648;
	selp.b32 	%r45, %r44, %r42, %p19;
	selp.b32 	%r46, %r45, %r42, %p8;
	selp.b32 	%r47, %r46, %r42, %p9;
	mov.b32 	%r48, 0;
	mov.b64 	%fd228, {%r48, %r47};
$L__BB1_9:
	ld.param.f64 	%fd222, [_Z6cavityPdS_S_S_S_S_S_iiiddddd_param_12];
	setp.eq.f64 	%p21, %fd2, 0d3FF0000000000000;
	selp.f64 	%fd41, 0d3FF0000000000000, %fd228, %p21;
	add.f64 	%fd42, %fd2, %fd4;
	rcp.rn.f64 	%fd43, %fd222;
	mul.f64 	%fd44, %fd43, %fd42;
	sub.f64 	%fd45, %fd44, %fd41;
	add.s64 	%rd37, %rd3, %rd32;
	ld.global.f64 	%fd46, [%rd37];
	mul.wide.s32 	%rd38, %r7, 8;
	add.s64 	%rd39, %rd3, %rd38;
	ld.global.f64 	%fd47, [%rd39];
	sub.f64 	%fd48, %fd46, %fd47;
	div.rn.f64 	%fd49, %fd48, %fd3;
	mul.wide.s32 	%rd40, %r5, 8;
	add.s64 	%rd41, %rd2, %rd40;
	ld.global.f64 	%fd50, [%rd41];
	add.s64 	%rd43, %rd2, %rd30;
	ld.global.f64 	%fd51, [%rd43+-8];
	sub.f64 	%fd52, %fd50, %fd51;
	mul.f64 	%fd53, %fd49, %fd52;
	div.rn.f64 	%fd54, %fd53, %fd1;
	add.f64 	%fd55, %fd54, %fd54;
	sub.f64 	%fd12, %fd45, %fd55;
	{
	.reg .b32 %temp; 
	mov.b64 	{%temp, %r11}, %fd4;
	}
	abs.f64 	%fd13, %fd4;
	{ // callseq 1, 0
	.param .b64 param0;
	st.param.f64 	[param0], %fd13;
	.param .b64 retval0;
	call.uni (retval0), 
	__internal_accurate_pow, 
	(
	param0
	);
	ld.param.f64 	%fd56, [retval0];
	} // callseq 1
	setp.lt.s32 	%p22, %r11, 0;
	neg.f64 	%fd58, %fd56;
	selp.f64 	%fd59, %fd58, %fd56, %p8;
	selp.f64 	%fd230, %fd59, %fd56, %p22;
	setp.neu.f64 	%p23, %fd4, 0d0000000000000000;
	@%p23 bra 	$L__BB1_11;
	setp.eq.s32 	%p24, %r10, 1062207488;
	selp.b32 	%r50, %r11, 0, %p24;
	setp.lt.s32 	%p25, %r34, 0;
	or.b32  	%r51, %r50, 2146435072;
	selp.b32 	%r52, %r51, %r50, %p25;
	mov.b32 	%r53, 0;
	mov.b64 	%fd230, {%r53, %r52};
$L__BB1_11:
	add.f64 	%fd60, %fd4, 0d4000000000000000;
	{
	.reg .b32 %temp; 
	mov.b64 	{%temp, %r54}, %fd60;
	}
	and.b32  	%r55, %r54, 2146435072;
	setp.ne.s32 	%p26, %r55, 2146435072;
	@%p26 bra 	$L__BB1_16;
	setp.num.f64 	%p27, %fd4, %fd4;
	@%p27 bra 	$L__BB1_14;
	mov.f64 	%fd61, 0d4000000000000000;
	add.rn.f64 	%fd230, %fd4, %fd61;
	bra.uni 	$L__BB1_16;
$L__BB1_14:
	setp.neu.f64 	%p28, %fd13, 0d7FF0000000000000;
	@%p28 bra 	$L__BB1_16;
	setp.lt.s32 	%p29, %r11, 0;
	setp.eq.s32 	%p30, %r10, 1062207488;
	setp.lt.s32 	%p31, %r34, 0;
	selp.b32 	%r57, 0, 2146435072, %p31;
	and.b32  	%r58, %r34, 2147483647;
	setp.ne.s32 	%p32, %r58, 1071644672;
	or.b32  	%r59, %r57, -2147483648;
	selp.b32 	%r60, %r59, %r57, %p32;
	selp.b32 	%r61, %r60, %r57, %p30;
	selp.b32 	%r62, %r61, %r57, %p29;
	mov.b32 	%r63, 0;
	mov.b64 	%fd230, {%r63, %r62};
$L__BB1_16:
	ld.param.f64 	%fd224, [_Z6cavityPdS_S_S_S_S_S_iiiddddd_param_13];
	setp.eq.f64 	%p33, %fd4, 0d3FF0000000000000;
	selp.f64 	%fd62, 0d3FF0000000000000, %fd230, %p33;
	sub.f64 	%fd63, %fd12, %fd62;
	mul.f64 	%fd64, %fd224, %fd63;
	mul.wide.s32 	%rd44, %r1, 8;
	add.s64 	%rd45, %rd1, %rd44;
	st.global.f64 	[%rd45], %fd64;
$L__BB1_17:
	ld.param.u32 	%r82, [_Z6cavityPdS_S_S_S_S_S_iiiddddd_param_9];
	setp.lt.s32 	%p34, %r82, 1;
	@%p34 bra 	$L__BB1_34;
	ld.param.u32 	%r83, [_Z6cavityPdS_S_S_S_S_S_iiiddddd_param_9];
	ld.param.u64 	%rd127, [_Z6cavityPdS_S_S_S_S_S_iiiddddd_param_6];
	ld.param.u64 	%rd123, [_Z6cavityPdS_S_S_S_S_S_iiiddddd_param_3];
	ld.param.u64 	%rd116, [_Z6cavityPdS_S_S_S_S_S_iiiddddd_param_2];
	cvta.to.global.u64 	%rd46, %rd127;
	cvta.to.global.u64 	%rd47, %rd116;
	mul.wide.s32 	%rd48, %r1, 8;
	add.s64 	%rd5, %rd47, %rd48;
	add.s64 	%rd6, %rd46, %rd48;
	mul.f64 	%fd20, %fd24, %fd24;
	mul.lo.s32 	%r64, %r25, %r19;
	cvt.s64.s32 	%rd49, %r64;
	cvt.s64.s32 	%rd50, %r3;
	add.s64 	%rd51, %rd50, %rd49;
	shl.b64 	%rd52, %rd51, 3;
	add.s64 	%rd7, %rd46, %rd52;
	mul.f64 	%fd21, %fd23, %fd23;
	add.s32 	%r65, %r64, %r19;
	add.s32 	%r66, %r65, %r3;
	mul.wide.s32 	%rd53, %r66, 8;
	add.s64 	%rd8, %rd46, %rd53;
	shl.b32 	%r67, %r19, 1;
	sub.s32 	%r68, %r65, %r67;
	add.s32 	%r69, %r68, %r3;
	mul.wide.s32 	%rd54, %r69, 8;
	add.s64 	%rd9, %rd46, %rd54;
	add.s32 	%r70, %r69, %r19;
	cvta.to.global.u64 	%rd55, %rd123;
	mul.wide.s32 	%rd56, %r70, 8;
	add.s64 	%rd10, %rd55, %rd56;
	fma.rn.f64 	%fd65, %fd23, %fd24, %fd20;
	add.f64 	%fd22, %fd65, %fd65;
	mad.lo.s32 	%r71, %r4, %r19, %r3;
	mul.wide.s32 	%rd57, %r71, 8;
	add.s64 	%rd11, %rd47, %rd57;
	add.s32 	%r72, %r3, %r19;
	mul.wide.s32 	%rd58, %r72, 8;
	add.s64 	%rd12, %rd47, %rd58;
	cvt.s64.s32 	%rd59, %r18;
	add.s64 	%rd60, %rd59, %rd49;
	shl.b64 	%rd61, %rd60, 3;
	add.s64 	%rd13, %rd47, %rd61;
	mul.wide.s32 	%rd62, %r64, 8;
	add.s64 	%rd14, %rd47, %rd62;
	setp.lt.u32 	%p35, %r83, 4;
	@%p35 bra 	$L__BB1_29;
	ld.param.u32 	%r84, [_Z6cavityPdS_S_S_S_S_S_iiiddddd_param_9];
	and.b32  	%r73, %r84, 2147483644;
	neg.s32 	%r87, %r73;
$L__BB1_20:
	ld.global.f64 	%fd66, [%rd5];
	st.global.f64 	[%rd6], %fd66;
	bar.sync 	0;
	@%p7 bra 	$L__BB1_22;
	ld.global.f64 	%fd67, [%rd7+8];
	ld.global.f64 	%fd68, [%rd7+-8];
	add.f64 	%fd69, %fd67, %fd68;
	ld.global.f64 	%fd70, [%rd8];
	ld.global.f64 	%fd71, [%rd9];
	add.f64 	%fd72, %fd70, %fd71;
	mul.f64 	%fd73, %fd21, %fd72;
	fma.rn.f64 	%fd74, %fd20, %fd69, %fd73;
	ld.global.f64 	%fd75, [%rd10];
	mul.f64 	%fd76, %fd23, %fd75;
	mul.f64 	%fd77, %fd23, %fd76;
	mul.f64 	%fd78, %fd24, %fd77;
	mul.f64 	%fd79, %fd24, %fd78;
	sub.f64 	%fd80, %fd74, %fd79;
	div.rn.f64 	%fd81, %fd80, %fd22;
	st.global.f64 	[%rd5], %fd81;
$L__BB1_22:
	ld.param.u64 	%rd117, [_Z6cavityPdS_S_S_S_S_S_iiiddddd_param_2];
	bar.sync 	0;
	mov.b64 	%rd63, 0;
	st.global.u64 	[%rd11], %rd63;
	ld.global.f64 	%fd82, [%rd12];
	cvta.to.global.u64 	%rd64, %rd117;
	mul.wide.s32 	%rd65, %r3, 8;
	add.s64 	%rd66, %rd64, %rd65;
	st.global.f64 	[%rd66], %fd82;
	ld.global.f64 	%fd83, [%rd13+-16];
	st.global.f64 	[%rd13+-8], %fd83;
	ld.global.f64 	%fd84, [%rd14+8];
	st.global.f64 	[%rd14], %fd84;
	bar.sync 	0;
	ld.global.f64 	%fd85, [%rd5];
	st.global.f64 	[%rd6], %fd85;
	bar.sync 	0;
	@%p7 bra 	$L__BB1_24;
	ld.global.f64 	%fd86, [%rd7+8];
	ld.global.f64 	%fd87, [%rd7+-8];
	add.f64 	%fd88, %fd86, %fd87;
	ld.global.f64 	%fd89, [%rd8];
	ld.global.f64 	%fd90, [%rd9];
	add.f64 	%fd91, %fd89, %fd90;
	mul.f64 	%fd92, %fd21, %fd91;
	fma.rn.f64 	%fd93, %fd20, %fd88, %fd92;
	ld.global.f64 	%fd94, [%rd10];
	mul.f64 	%fd95, %fd23, %fd94;
	mul.f64 	%fd96, %fd23, %fd95;
	mul.f64 	%fd97, %fd24, %fd96;
	mul.f64 	%fd98, %fd24, %fd97;
	sub.f64 	%fd99, %fd93, %fd98;
	div.rn.f64 	%fd100, %fd99, %fd22;
	st.global.f64 	[%rd5], %fd100;
$L__BB1_24:
	ld.param.u64 	%rd118, [_Z6cavityPdS_S_S_S_S_S_iiiddddd_param_2];
	bar.sync 	0;
	mov.b64 	%rd67, 0;
	st.global.u64 	[%rd11], %rd67;
	ld.global.f64 	%fd101, [%rd12];
	cvta.to.global.u64 	%rd68, %rd118;
	mul.wide.s32 	%rd69, %r3, 8;
	add.s64 	%rd70, %rd68, %rd69;
	st.global.f64 	[%rd70], %fd101;
	ld.global.f64 	%fd102, [%rd13+-16];
	st.global.f64 	[%rd13+-8], %fd102;
	ld.global.f64 	%fd103, [%rd14+8];
	st.global.f64 	[%rd14], %fd103;
	bar.sync 	0;
	ld.global.f64 	%fd104, [%rd5];
	st.global.f64 	[%rd6], %fd104;
	bar.sync 	0;
	@%p7 bra 	$L__BB1_26;
	ld.global.f64 	%fd105, [%rd7+8];
	ld.global.f64 	%fd106, [%rd7+-8];
	add.f64 	%fd107, %fd105, %fd106;
	ld.global.f64 	%fd108, [%rd8];
	ld.global.f64 	%fd109, [%rd9];
	add.f64 	%fd110, %fd108, %fd109;
	mul.f64 	%fd111, %fd21, %fd110;
	fma.rn.f64 	%fd112, %fd20, %fd107, %fd111;
	ld.global.f64 	%fd113, [%rd10];
	mul.f64 	%fd114, %fd23, %fd113;
	mul.f64 	%fd115, %fd23, %fd114;
	mul.f64 	%fd116, %fd24, %fd115;
	mul.f64 	%fd117, %fd24, %fd116;
	sub.f64 	%fd118, %fd112, %fd117;
	div.rn.f64 	%fd119, %fd118, %fd22;
	st.global.f64 	[%rd5], %fd119;
$L__BB1_26:
	ld.param.u64 	%rd119, [_Z6cavityPdS_S_S_S_S_S_iiiddddd_param_2];
	bar.sync 	0;
	mov.b64 	%rd71, 0;
	st.global.u64 	[%rd11], %rd71;
	ld.global.f64 	%fd120, [%rd12];
	cvta.to.global.u64 	%rd72, %rd119;
	mul.wide.s32 	%rd73, %r3, 8;
	add.s64 	%rd74, %rd72, %rd73;
	st.global.f64 	[%rd74], %fd120;
	ld.global.f64 	%fd121, [%rd13+-16];
	st.global.f64 	[%rd13+-8], %fd121;
	ld.global.f64 	%fd122, [%rd14+8];
	st.global.f64 	[%rd14], %fd122;
	bar.sync 	0;
	ld.global.f64 	%fd123, [%rd5];
	st.global.f64 	[%rd6], %fd123;
	bar.sync 	0;
	@%p7 bra 	$L__BB1_28;
	ld.global.f64 	%fd124, [%rd7+8];
	ld.global.f64 	%fd125, [%rd7+-8];
	add.f64 	%fd126, %fd124, %fd125;
	ld.global.f64 	%fd127, [%rd8];
	ld.global.f64 	%fd128, [%rd9];
	add.f64 	%fd129, %fd127, %fd128;
	mul.f64 	%fd130, %fd21, %fd129;
	fma.rn.f64 	%fd131, %fd20, %fd126, %fd130;
	ld.global.f64 	%fd132, [%rd10];
	mul.f64 	%fd133, %fd23, %fd132;
	mul.f64 	%fd134, %fd23, %fd133;
	mul.f64 	%fd135, %fd24, %fd134;
	mul.f64 	%fd136, %fd24, %fd135;
	sub.f64 	%fd137, %fd131, %fd136;
	div.rn.f64 	%fd138, %fd137, %fd22;
	st.global.f64 	[%rd5], %fd138;
$L__BB1_28:
	ld.param.u64 	%rd120, [_Z6cavityPdS_S_S_S_S_S_iiiddddd_param_2];
	bar.sync 	0;
	mov.b64 	%rd75, 0;
	st.global.u64 	[%rd11], %rd75;
	ld.global.f64 	%fd139, [%rd12];
	cvta.to.global.u64 	%rd76, %rd120;
	mul.wide.s32 	%rd77, %r3, 8;
	add.s64 	%rd78, %rd76, %rd77;
	st.global.f64 	[%rd78], %fd139;
	ld.global.f64 	%fd140, [%rd13+-16];
	st.global.f64 	[%rd13+-8], %fd140;
	ld.global.f64 	%fd141, [%rd14+8];
	st.global.f64 	[%rd14], %fd141;
	bar.sync 	0;
	add.s32 	%r87, %r87, 4;
	setp.ne.s32 	%p40, %r87, 0;
	@%p40 bra 	$L__BB1_20;
$L__BB1_29:
	ld.param.u32 	%r85, [_Z6cavityPdS_S_S_S_S_S_iiiddddd_param_9];
	and.b32  	%r74, %r85, 3;
	setp.eq.s32 	%p41, %r74, 0;
	@%p41 bra 	$L__BB1_34;
	ld.param.u32 	%r86, [_Z6cavityPdS_S_S_S_S_S_iiiddddd_param_9];
	and.b32  	%r75, %r86, 3;
	neg.s32 	%r88, %r75;
	mul.wide.s32 	%rd81, %r3, 8;
$L__BB1_31:
	.pragma "nounroll";
	ld.global.f64 	%fd142, [%rd5];
	st.global.f64 	[%rd6], %fd142;
	bar.sync 	0;
	@%p7 bra 	$L__BB1_33;
	ld.global.f64 	%fd143, [%rd7+8];
	ld.global.f64 	%fd144, [%rd7+-8];
	add.f64 	%fd145, %fd143, %fd144;
	ld.global.f64 	%fd146, [%rd8];
	ld.global.f64 	%fd147, [%rd9];
	add.f64 	%fd148, %fd146, %fd147;
	mul.f64 	%fd149, %fd21, %fd148;
	fma.rn.f64 	%fd150, %fd20, %fd145, %fd149;
	ld.global.f64 	%fd151, [%rd10];
	mul.f64 	%fd152, %fd23, %fd151;
	mul.f64 	%fd153, %fd23, %fd152;
	mul.f64 	%fd154, %fd24, %fd153;
	mul.f64 	%fd155, %fd24, %fd154;
	sub.f64 	%fd156, %fd150, %fd155;
	div.rn.f64 	%fd157, %fd156, %fd22;
	st.global.f64 	[%rd5], %fd157;
$L__BB1_33:
	ld.param.u64 	%rd121, [_Z6cavityPdS_S_S_S_S_S_iiiddddd_param_2];
	bar.sync 	0;
	mov.b64 	%rd79, 0;
	st.global.u64 	[%rd11], %rd79;
	ld.global.f64 	%fd158, [%rd12];
	cvta.to.global.u64 	%rd80, %rd121;
	add.s64 	%rd82, %rd80, %rd81;
	st.global.f64 	[%rd82], %fd158;
	ld.global.f64 	%fd159, [%rd13+-16];
	st.global.f64 	[%rd13+-8], %fd159;
	ld.global.f64 	%fd160, [%rd14+8];
	st.global.f64 	[%rd14], %fd160;
	bar.sync 	0;
	add.s32 	%r88, %r88, 1;
	setp.ne.s32 	%p43, %r88, 0;
	@%p43 bra 	$L__BB1_31;
$L__BB1_34:
	ld.param.u64 	%rd126, [_Z6cavityPdS_S_S_S_S_S_iiiddddd_param_5];
	ld.param.u64 	%rd124, [_Z6cavityPdS_S_S_S_S_S_iiiddddd_param_4];
	ld.param.u64 	%rd115, [_Z6cavityPdS_S_S_S_S_S_iiiddddd_param_1];
	bar.sync 	0;
	mul.wide.s32 	%rd83, %r1, 8;
	add.s64 	%rd15, %rd3, %rd83;
	ld.global.f64 	%fd161, [%rd15];
	cvta.to.global.u64 	%rd84, %rd124;
	add.s64 	%rd85, %rd84, %rd83;
	st.global.f64 	[%rd85], %fd161;
	cvta.to.global.u64 	%rd16, %rd115;
	add.s64 	%rd17, %rd16, %rd83;
	ld.global.f64 	%fd162, [%rd17];
	cvta.to.global.u64 	%rd18, %rd126;
	add.s64 	%rd86, %rd18, %rd83;
	st.global.f64 	[%rd86], %fd162;
	bar.sync 	0;
	@%p7 bra 	$L__BB1_36;
	ld.param.f64 	%fd226, [_Z6cavityPdS_S_S_S_S_S_iiiddddd_param_14];
	ld.param.f64 	%fd225, [_Z6cavityPdS_S_S_S_S_S_iiiddddd_param_13];
	ld.param.f64 	%fd223, [_Z6cavityPdS_S_S_S_S_S_iiiddddd_param_12];
	ld.param.u64 	%rd125, [_Z6cavityPdS_S_S_S_S_S_iiiddddd_param_4];
	ld.param.u64 	%rd122, [_Z6cavityPdS_S_S_S_S_S_iiiddddd_param_2];
	mul.lo.s32 	%r76, %r25, %r19;
	add.s32 	%r77, %r76, %r3;
	cvta.to.global.u64 	%rd87, %rd125;
	mul.wide.s32 	%rd88, %r77, 8;
	add.s64 	%rd89, %rd87, %rd88;
	ld.global.f64 	%fd163, [%rd89];
	mul.f64 	%fd164, %fd223, %fd163;
	div.rn.f64 	%fd165, %fd164, %fd23;
	ld.global.f64 	%fd166, [%rd89+-8];
	sub.f64 	%fd167, %fd163, %fd166;
	mul.f64 	%fd168, %fd165, %fd167;
	sub.f64 	%fd169, %fd163, %fd168;
	div.rn.f64 	%fd170, %fd164, %fd24;
	sub.s32 	%r78, %r76, %r19;
	add.s32 	%r79, %r78, %r3;
	mul.wide.s32 	%rd90, %r79, 8;
	add.s64 	%rd91, %rd87, %rd90;
	ld.global.f64 	%fd171, [%rd91];
	sub.f64 	%fd172, %fd163, %fd171;
	mul.f64 	%fd173, %fd170, %fd172;
	sub.f64 	%fd174, %fd169, %fd173;
	add.f64 	%fd175, %fd225, %fd225;
	mul.f64 	%fd176, %fd23, %fd175;
	div.rn.f64 	%fd177, %fd223, %fd176;
	cvta.to.global.u64 	%rd92, %rd122;
	add.s64 	%rd93, %rd92, %rd88;
	ld.global.f64 	%fd178, [%rd93+8];
	ld.global.f64 	%fd179, [%rd93+-8];
	sub.f64 	%fd180, %fd178, %fd179;
	mul.f64 	%fd181, %fd177, %fd180;
	sub.f64 	%fd182, %fd174, %fd181;
	mul.f64 	%fd183, %fd223, %fd226;
	mul.f64 	%fd184, %fd23, %fd23;
	div.rn.f64 	%fd185, %fd183, %fd184;
	ld.global.f64 	%fd186, [%rd89+8];
	add.f64 	%fd187, %fd163, %fd163;
	sub.f64 	%fd188, %fd186, %fd187;
	add.f64 	%fd189, %fd166, %fd188;
	fma.rn.f64 	%fd190, %fd185, %fd189, %fd182;
	mul.f64 	%fd191, %fd24, %fd24;
	div.rn.f64 	%fd192, %fd183, %fd191;
	mul.wide.s32 	%rd94, %r19, 8;
	add.s64 	%rd95, %rd89, %rd94;
	ld.global.f64 	%fd193, [%rd95];
	sub.f64 	%fd194, %fd193, %fd187;
	add.f64 	%fd195, %fd171, %fd194;
	fma.rn.f64 	%fd196, %fd192, %fd195, %fd190;
	st.global.f64 	[%rd15], %fd196;
	add.s64 	%rd96, %rd18, %rd88;
	ld.global.f64 	%fd197, [%rd96];
	mul.f64 	%fd198, %fd223, %fd197;
	div.rn.f64 	%fd199, %fd198, %fd23;
	ld.global.f64 	%fd200, [%rd96+-8];
	sub.f64 	%fd201, %fd197, %fd200;
	mul.f64 	%fd202, %fd199, %fd201;
	sub.f64 	%fd203, %fd197, %fd202;
	div.rn.f64 	%fd204, %fd198, %fd24;
	add.s64 	%rd97, %rd18, %rd90;
	ld.global.f64 	%fd205, [%rd97];
	sub.f64 	%fd206, %fd197, %fd205;
	mul.f64 	%fd207, %fd204, %fd206;
	sub.f64 	%fd208, %fd203, %fd207;
	add.s64 	%rd98, %rd93, %rd94;
	ld.global.f64 	%fd209, [%rd98];
	add.s64 	%rd99, %rd92, %rd90;
	ld.global.f64 	%fd210, [%rd99];
	sub.f64 	%fd211, %fd209, %fd210;
	fma.rn.f64 	%fd212, %fd177, %fd211, %fd208;
	ld.global.f64 	%fd213, [%rd96+8];
	add.f64 	%fd214, %fd197, %fd197;
	sub.f64 	%fd215, %fd213, %fd214;
	add.f64 	%fd216, %fd200, %fd215;
	fma.rn.f64 	%fd217, %fd185, %fd216, %fd212;
	add.s64 	%rd100, %rd96, %rd94;
	ld.global.f64 	%fd218, [%rd100];
	sub.f64 	%fd219, %fd218, %fd214;
	add.f64 	%fd220, %fd205, %fd219;
	fma.rn.f64 	%fd221, %fd192, %fd220, %fd217;
	st.global.f64 	[%rd17], %fd221;
$L__BB1_36:
	bar.sync 	0;
	mul.lo.s32 	%r80, %r25, %r19;
	mul.wide.s32 	%rd101, %r80, 8;
	add.s64 	%rd102, %rd3, %rd101;
	mov.b64 	%rd103, 0;
	st.global.u64 	[%rd102], %rd103;
	mul.wide.s32 	%rd104, %r18, 8;
	add.s64 	%rd105, %rd102, %rd104;
	st.global.u64 	[%rd105+-8], %rd103;
	add.s64 	%rd106, %rd16, %rd101;
	st.global.u64 	[%rd106], %rd103;
	add.s64 	%rd107, %rd106, %rd104;
	st.global.u64 	[%rd107+-8], %rd103;
	mul.wide.s32 	%rd108, %r3, 8;
	add.s64 	%rd109, %rd3, %rd108;
	st.global.u64 	[%rd109], %rd103;
	mul.lo.s32 	%r81, %r4, %r19;
	mul.wide.s32 	%rd110, %r81, 8;
	add.s64 	%rd111, %rd109, %rd110;
	mov.b64 	%rd112, 4607182418800017408;
	st.global.u64 	[%rd111], %rd112;
	add.s64 	%rd113, %rd16, %rd108;
	st.global.u64 	[%rd113], %rd103;
	add.s64 	%rd114, %rd113, %rd110;
	st.global.u64 	[%rd114], %rd103;
	bar.sync 	0;
$L__BB1_37:
	ret;

}
.func  (.param .b64 func_retval0) __internal_accurate_pow(
	.param .b64 __internal_accurate_pow_param_0
)
{
	.reg .pred 	%p<8>;
	.reg .b32 	%r<49>;
	.reg .b32 	%f<3>;
	.reg .b64 	%fd<109>;

	ld.param.f64 	%fd10, [__internal_accurate_pow_param_0];
	{
	.reg .b32 %temp; 
	mov.b64 	{%temp, %r46}, %fd10;
	}
	{
	.reg .b32 %temp; 
	mov.b64 	{%r45, %temp}, %fd10;
	}
	shr.u32 	%r47, %r46, 20;
	setp.gt.u32 	%p1, %r46, 1048575;
	@%p1 bra 	$L__BB2_2;
	mul.f64 	%fd11, %fd10, 0d4350000000000000;
	{
	.reg .b32 %temp; 
	mov.b64 	{%temp, %r46}, %fd11;
	}
	{
	.reg .b32 %temp; 
	mov.b64 	{%r45, %temp}, %fd11;
	}
	shr.u32 	%r16, %r46, 20;
	add.s32 	%r47, %r16, -54;
$L__BB2_2:
	add.s32 	%r48, %r47, -1023;
	and.b32  	%r17, %r46, -2146435073;
	or.b32  	%r18, %r17, 1072693248;
	mov.b64 	%fd107, {%r45, %r18};
	setp.lt.u32 	%p2, %r18, 1073127583;
	@%p2 bra 	$L__BB2_4;
	{
	.reg .b32 %temp; 
	mov.b64 	{%r19, %temp}, %fd107;
	}
	{
	.reg .b32 %temp; 
	mov.b64 	{%temp, %r20}, %fd107;
	}
	add.s32 	%r21, %r20, -1048576;
	mov.b64 	%fd107, {%r19, %r21};
	add.s32 	%r48, %r47, -1022;
$L__BB2_4:
	add.f64 	%fd12, %fd107, 0dBFF0000000000000;
	add.f64 	%fd13, %fd107, 0d3FF0000000000000;
	rcp.approx.ftz.f64 	%fd14, %fd13;
	neg.f64 	%fd15, %fd13;
	fma.rn.f64 	%fd16, %fd15, %fd14, 0d3FF0000000000000;
	fma.rn.f64 	%fd17, %fd16, %fd16, %fd16;
	fma.rn.f64 	%fd18, %fd17, %fd14, %fd14;
	mul.f64 	%fd19, %fd12, %fd18;
	fma.rn.f64 	%fd20, %fd12, %fd18, %fd19;
	mul.f64 	%fd21, %fd20, %fd20;
	fma.rn.f64 	%fd22, %fd21, 0d3EB0F5FF7D2CAFE2, 0d3ED0F5D241AD3B5A;
	fma.rn.f64 	%fd23, %fd22, %fd21, 0d3EF3B20A75488A3F;
	fma.rn.f64 	%fd24, %fd23, %fd21, 0d3F1745CDE4FAECD5;
	fma.rn.f64 	%fd25, %fd24, %fd21, 0d3F3C71C7258A578B;
	fma.rn.f64 	%fd26, %fd25, %fd21, 0d3F6249249242B910;
	fma.rn.f64 	%fd27, %fd26, %fd21, 0d3F89999999999DFB;
	sub.f64 	%fd28, %fd12, %fd20;
	add.f64 	%fd29, %fd28, %fd28;
	neg.f64 	%fd30, %fd20;
	fma.rn.f64 	%fd31, %fd30, %fd12, %fd29;
	mul.f64 	%fd32, %fd18, %fd31;
	fma.rn.f64 	%fd33, %fd21, %fd27, 0d3FB5555555555555;
	mov.f64 	%fd34, 0d3FB5555555555555;
	sub.f64 	%fd35, %fd34, %fd33;
	fma.rn.f64 	%fd36, %fd21, %fd27, %fd35;
	add.f64 	%fd37, %fd36, 0dBC46A4CB00B9E7B0;
	add.f64 	%fd38, %fd33, %fd37;
	sub.f64 	%fd39, %fd33, %fd38;
	add.f64 	%fd40, %fd37, %fd39;
	mul.rn.f64 	%fd41, %fd20, %fd20;
	neg.f64 	%fd42, %fd41;
	fma.rn.f64 	%fd43, %fd20, %fd20, %fd42;
	{
	.reg .b32 %temp; 
	mov.b64 	{%r22, %temp}, %fd32;
	}
	{
	.reg .b32 %temp; 
	mov.b64 	{%temp, %r23}, %fd32;
	}
	add.s32 	%r24, %r23, 1048576;
	mov.b64 	%fd44, {%r22, %r24};
	fma.rn.f64 	%fd45, %fd20, %fd44, %fd43;
	mul.rn.f64 	%fd46, %fd41, %fd20;
	neg.f64 	%fd47, %fd46;
	fma.rn.f64 	%fd48, %fd41, %fd20, %fd47;
	fma.rn.f64 	%fd49, %fd41, %fd32, %fd48;
	fma.rn.f64 	%fd50, %fd45, %fd20, %fd49;
	mul.rn.f64 	%fd51, %fd38, %fd46;
	neg.f64 	%fd52, %fd51;
	fma.rn.f64 	%fd53, %fd38, %fd46, %fd52;
	fma.rn.f64 	%fd54, %fd38, %fd50, %fd53;
	fma.rn.f64 	%fd55, %fd40, %fd46, %fd54;
	add.f64 	%fd56, %fd51, %fd55;
	sub.f64 	%fd57, %fd51, %fd56;
	add.f64 	%fd58, %fd55, %fd57;
	add.f64 	%fd59, %fd20, %fd56;
	sub.f64 	%fd60, %fd20, %fd59;
	add.f64 	%fd61, %fd56, %fd60;
	add.f64 	%fd62, %fd58, %fd61;
	add.f64 	%fd63, %fd32, %fd62;
	add.f64 	%fd64, %fd59, %fd63;
	sub.f64 	%fd65, %fd59, %fd64;
	add.f64 	%fd66, %fd63, %fd65;
	xor.b32  	%r25, %r48, -2147483648;
	mov.b32 	%r26, 1127219200;
	mov.b64 	%fd67, {%r25, %r26};
	mov.b32 	%r27, -2147483648;
	mov.b64 	%fd68, {%r27, %r26};
	sub.f64 	%fd69, %fd67, %fd68;
	fma.rn.f64 	%fd70, %fd69, 0d3FE62E42FEFA39EF, %fd64;
	fma.rn.f64 	%fd71, %fd69, 0dBFE62E42FEFA39EF, %fd70;
	sub.f64 	%fd72, %fd71, %fd64;
	sub.f64 	%fd73, %fd66, %fd72;
	fma.rn.f64 	%fd74, %fd69, 0d3C7ABC9E3B39803F, %fd73;
	add.f64 	%fd75, %fd70, %fd74;
	sub.f64 	%fd76, %fd70, %fd75;
	add.f64 	%fd77, %fd74, %fd76;
	mov.f64 	%fd78, 0d4000000000000000;
	{
	.reg .b32 %temp; 
	mov.b64 	{%temp, %r28}, %fd78;
	}
	{
	.reg .b32 %temp; 
	mov.b64 	{%r29, %temp}, %fd78;
	}
	shl.b32 	%r30, %r28, 1;
	setp.gt.u32 	%p3, %r30, -33554433;
	and.b32  	%r31, %r28, -15728641;
	selp.b32 	%r32, %r31, %r28, %p3;
	mov.b64 	%fd79, {%r29, %r32};
	mul.rn.f64 	%fd80, %fd75, %fd79;
	neg.f64 	%fd81, %fd80;
	fma.rn.f64 	%fd82, %fd75, %fd79, %fd81;
	fma.rn.f64 	%fd83, %fd77, %fd79, %fd82;
	add.f64 	%fd4, %fd80, %fd83;
	sub.f64 	%fd84, %fd80, %fd4;
	add.f64 	%fd5, %fd83, %fd84;
	fma.rn.f64 	%fd85, %fd4, 0d3FF71547652B82FE, 0d4338000000000000;
	{
	.reg .b32 %temp; 
	mov.b64 	{%r13, %temp}, %fd85;
	}
	mov.f64 	%fd86, 0dC338000000000000;
	add.rn.f64 	%fd87, %fd85, %fd86;
	fma.rn.f64 	%fd88, %fd87, 0dBFE62E42FEFA39EF, %fd4;
	fma.rn.f64 	%fd89, %fd87, 0dBC7ABC9E3B39803F, %fd88;
	fma.rn.f64 	%fd90, %fd89, 0d3E5ADE1569CE2BDF, 0d3E928AF3FCA213EA;
	fma.rn.f64 	%fd91, %fd90, %fd89, 0d3EC71DEE62401315;
	fma.rn.f64 	%fd92, %fd91, %fd89, 0d3EFA01997C89EB71;
	fma.rn.f64 	%fd93, %fd92, %fd89, 0d3F2A01A014761F65;
	fma.rn.f64 	%fd94, %fd93, %fd89, 0d3F56C16C1852B7AF;
	fma.rn.f64 	%fd95, %fd94, %fd89, 0d3F81111111122322;
	fma.rn.f64 	%fd96, %fd95, %fd89, 0d3FA55555555502A1;
	fma.rn.f64 	%fd97, %fd96, %fd89, 0d3FC5555555555511;
	fma.rn.f64 	%fd98, %fd97, %fd89, 0d3FE000000000000B;
	fma.rn.f64 	%fd99, %fd98, %fd89, 0d3FF0000000000000;
	fma.rn.f64 	%fd100, %fd99, %fd89, 0d3FF0000000000000;
	{
	.reg .b32 %temp; 
	mov.b64 	{%r14, %temp}, %fd100;
	}
	{
	.reg .b32 %temp; 
	mov.b64 	{%temp, %r15}, %fd100;
	}
	shl.b32 	%r33, %r13, 20;
	add.s32 	%r34, %r33, %r15;
	mov.b64 	%fd108, {%r14, %r34};
	{
	.reg .b32 %temp; 
	mov.b64 	{%temp, %r35}, %fd4;
	}
	mov.b32 	%f2, %r35;
	abs.f32 	%f1, %f2;
	setp.lt.f32 	%p4, %f1, 0f4086232B;
	@%p4 bra 	$L__BB2_7;
	setp.lt.f64 	%p5, %fd4, 0d0000000000000000;
	add.f64 	%fd101, %fd4, 0d7FF0000000000000;
	selp.f64 	%fd108, 0d0000000000000000, %fd101, %p5;
	setp.geu.f32 	%p6, %f1, 0f40874800;
	@%p6 bra 	$L__BB2_7;
	shr.u32 	%r36, %r13, 31;
	add.s32 	%r37, %r13, %r36;
	shr.s32 	%r38, %r37, 1;
	shl.b32 	%r39, %r38, 20;
	add.s32 	%r40, %r15, %r39;
	mov.b64 	%fd102, {%r14, %r40};
	sub.s32 	%r41, %r13, %r38;
	shl.b32 	%r42, %r41, 20;
	add.s32 	%r43, %r42, 1072693248;
	mov.b32 	%r44, 0;
	mov.b64 	%fd103, {%r44, %r43};
	mul.f64 	%fd108, %fd103, %fd102;
$L__BB2_7:
	abs.f64 	%fd104, %fd108;
	setp.eq.f64 	%p7, %fd104, 0d7FF0000000000000;
	fma.rn.f64 	%fd105, %fd108, %fd5, %fd108;
	selp.f64 	%fd106, %fd108, %fd105, %p7;
	st.param.f64 	[func_retval0], %fd106;
	ret;

}


// ===== COMPILED SASS (sm_100) =====

	.target	sm_100

	.elftype	@"ET_EXEC"


//--------------------- .note.nv.tkinfo           --------------------------
	.section	.note.nv.tkinfo,"",@"SHT_NOTE"
	.sectionflags	@"SHF_NOTE_NV_TKINFO"
	.tkinfo
        /*0018*/ 	.word	0x00000002
        /*0030*/ 	.string	""
        /*0030*/ 	.string	"ptxas"
        /*0030*/ 	.string	"Cuda compilation tools, release 13.0, V13.0.88"
        /*0030*/ 	.string	"Build cuda_13.0.r13.0/compiler.36424714_0"
        /*0030*/ 	.string	"-arch sm_100 -m 64 "



//--------------------- .note.nv.cuinfo           --------------------------
	.section	.note.nv.cuinfo,"",@"SHT_NOTE"
	.sectionflags	@"SHF_NOTE_NV_CUINFO"
        /*0018*/ 	.short	0x0002
        /*001a*/ 	.short	0x0064
        /*001c*/ 	.short	0x0082
	.zero		2


//--------------------- .nv.info                  --------------------------
	.section	.nv.info,"",@"SHT_CUDA_INFO"
	.align	4


	//----- nvinfo : EIATTR_REGCOUNT
	.align		4
        /*0000*/ 	.byte	0x04, 0x2f
        /*0002*/ 	.short	(.L_1 - .L_0)
	.align		4
.L_0:
        /*0004*/ 	.word	index@(_Z4initPdS_S_S_)
        /*0008*/ 	.word	0x0000000e


	//----- nvinfo : EIATTR_FRAME_SIZE
	.align		4
.L_1:
        /*000c*/ 	.byte	0x04, 0x11
        /*000e*/ 	.short	(.L_3 - .L_2)
	.align		4
.L_2:
        /*0010*/ 	.word	index@(_Z4initPdS_S_S_)
        /*0014*/ 	.word	0x00000000


	//----- nvinfo : EIATTR_REGCOUNT
	.align		4
.L_3:
        /*0018*/ 	.byte	0x04, 0x2f
        /*001a*/ 	.short	(.L_5 - .L_4)
	.align		4
.L_4:
        /*001c*/ 	.word	index@(_Z6cavityPdS_S_S_S_S_S_iiiddddd)
        /*0020*/ 	.word	0x00000038


	//----- nvinfo : EIATTR_FRAME_SIZE
	.align		4
.L_5:
        /*0024*/ 	.byte	0x04, 0x11
        /*0026*/ 	.short	(.L_7 - .L_6)
	.align		4
.L_6:
        /*0028*/ 	.word	index@($_Z6cavityPdS_S_S_S_S_S_iiiddddd$__internal_accurate_pow)
        /*002c*/ 	.word	0x00000000


	//----- nvinfo : EIATTR_FRAME_SIZE
	.align		4
.L_7:
        /*0030*/ 	.byte	0x04, 0x11
        /*0032*/ 	.short	(.L_9 - .L_8)
	.align		4
.L_8:
        /*0034*/ 	.word	index@($__internal_1_$__cuda_sm20_div_rn_f64_full)
        /*0038*/ 	.word	0x00000000


	//----- nvinfo : EIATTR_FRAME_SIZE
	.align		4
.L_9:
        /*003c*/ 	.byte	0x04, 0x11
        /*003e*/ 	.short	(.L_11 - .L_10)
	.align		4
.L_10:
        /*0040*/ 	.word	index@($__internal_0_$__cuda_sm20_dblrcp_rn_slowpath_v3)
        /*0044*/ 	.word	0x00000000


	//----- nvinfo : EIATTR_FRAME_SIZE
	.align		4
.L_11:
        /*0048*/ 	.byte	0x04, 0x11
        /*004a*/ 	.short	(.L_13 - .L_12)
	.align		4
.L_12:
        /*004c*/ 	.word	index@(_Z6cavityPdS_S_S_S_S_S_iiiddddd)
        /*0050*/ 	.word	0x00000000


	//----- nvinfo : EIATTR_MIN_STACK_SIZE
	.align		4
.L_13:
        /*0054*/ 	.byte	0x04, 0x12
        /*0056*/ 	.short	(.L_15 - .L_14)
	.align		4
.L_14:
        /*0058*/ 	.word	index@(_Z6cavityPdS_S_S_S_S_S_iiiddddd)
        /*005c*/ 	.word	0x00000000


	//----- nvinfo : EIATTR_MIN_STACK_SIZE
	.align		4
.L_15:
        /*0060*/ 	.byte	0x04, 0x12
        /*0062*/ 	.short	(.L_17 - .L_16)
	.align		4
.L_16:
        /*0064*/ 	.word	index@(_Z4initPdS_S_S_)
        /*0068*/ 	.word	0x00000000
.L_17:


//--------------------- .nv.compat                --------------------------
	.section	.nv.compat,"",@"SHT_CUDA_COMPAT_INFO"
	.align	4
        /*0000*/ 	.byte	0x02, 0x09, 0x00, 0x00, 0x02, 0x02, 0x01, 0x00, 0x02, 0x05, 0x05, 0x00, 0x03, 0x07, 0x01, 0x01
        /*0010*/ 	.byte	0x02, 0x03, 0x00, 0x00, 0x02, 0x06, 0x01, 0x00, 0x04, 0x0b, 0x08, 0x00, 0x01, 0x00, 0x00, 0x00
        /*0020*/ 	.byte	0x00, 0x00, 0x00, 0x00


//--------------------- .nv.info._Z6cavityPdS_S_S_S_S_S_iiiddddd --------------------------
	.section	.nv.info._Z6cavityPdS_S_S_S_S_S_iiiddddd,"",@"SHT_CUDA_INFO"
	.sectionflags	@""
	.align	4


	//----- nvinfo : EIATTR_CUDA_API_VERSION
	.align		4
        /*0000*/ 	.byte	0x04, 0x37
        /*0002*/ 	.short	(.L_19 - .L_18)
.L_18:
        /*0004*/ 	.word	0x00000082


	//----- nvinfo : EIATTR_KPARAM_INFO
	.align		4
.L_19:
        /*0008*/ 	.byte	0x04, 0x17
        /*000a*/ 	.short	(.L_21 - .L_20)
.L_20:
        /*000c*/ 	.word	0x00000000
        /*0010*/ 	.short	0x000e
        /*0012*/ 	.short	0x0068
        /*0014*/ 	.byte	0x00, 0xf0, 0x21, 0x00


	//----- nvinfo : EIATTR_KPARAM_INFO
	.align		4
.L_21:
        /*0018*/ 	.byte	0x04, 0x17
        /*001a*/ 	.short	(.L_23 - .L_22)
.L_22:
        /*001c*/ 	.word	0x00000000
        /*0020*/ 	.short	0x000d
        /*0022*/ 	.short	0x0060
        /*0024*/ 	.byte	0x00, 0xf0, 0x21, 0x00


	//----- nvinfo : EIATTR_KPARAM_INFO
	.align		4
.L_23:
        /*0028*/ 	.byte	0x04, 0x17
        /*002a*/ 	.short	(.L_25 - .L_24)
.L_24:
        /*002c*/ 	.word	0x00000000
        /*0030*/ 	.short	0x000c
        /*0032*/ 	.short	0x0058
        /*0034*/ 	.byte	0x00, 0xf0, 0x21, 0x00


	//----- nvinfo : EIATTR_KPARAM_INFO
	.align		4
.L_25:
        /*0038*/ 	.byte	0x04, 0x17
        /*003a*/ 	.short	(.L_27 - .L_26)
.L_26:
        /*003c*/ 	.word	0x00000000
        /*0040*/ 	.short	0x000b
        /*0042*/ 	.short	0x0050
        /*0044*/ 	.byte	0x00, 0xf0, 0x21, 0x00


	//----- nvinfo : EIATTR_KPARAM_INFO
	.align		4
.L_27:
        /*0048*/ 	.byte	0x04, 0x17
        /*004a*/ 	.short	(.L_29 - .L_28)
.L_28:
        /*004c*/ 	.word	0x00000000
        /*0050*/ 	.short	0x000a
        /*0052*/ 	.short	0x0048
        /*0054*/ 	.byte	0x00, 0xf0, 0x21, 0x00


	//----- nvinfo : EIATTR_KPARAM_INFO
	.align		4
.L_29:
        /*0058*/ 	.byte	0x04, 0x17
        /*005a*/ 	.short	(.L_31 - .L_30)
.L_30:
        /*005c*/ 	.word	0x00000000
        /*0060*/ 	.short	0x0009
        /*0062*/ 	.short	0x0040
        /*0064*/ 	.byte	0x00, 0xf0, 0x11, 0x00


	//----- nvinfo : EIATTR_KPARAM_INFO
	.align		4
.L_31:
        /*0068*/ 	.byte	0x04, 0x17
        /*006a*/ 	.short	(.L_33 - .L_32)
.L_32:
        /*006c*/ 	.word	0x00000000
        /*0070*/ 	.short	0x0008
        /*0072*/ 	.short	0x003c
        /*0074*/ 	.byte	0x00, 0xf0, 0x11, 0x00


	//----- nvinfo : EIATTR_KPARAM_INFO
	.align		4
.L_33:
        /*0078*/ 	.byte	0x04, 0x17
        /*007a*/ 	.short	(.L_35 - .L_34)
.L_34:
        /*007c*/ 	.word	0x00000000
        /*0080*/ 	.short	0x0007
        /*0082*/ 	.short	0x0038
        /*0084*/ 	.byte	0x00, 0xf0, 0x11, 0x00


	//----- nvinfo : EIATTR_KPARAM_INFO
	.align		4
.L_35:
        /*0088*/ 	.byte	0x04, 0x17
        /*008a*/ 	.short	(.L_37 - .L_36)
.L_36:
        /*008c*/ 	.word	0x00000000
        /*0090*/ 	.short	0x0006
        /*0092*/ 	.short	0x0030
        /*0094*/ 	.byte	0x00, 0xf5, 0x21, 0x00


	//----- nvinfo : EIATTR_KPARAM_INFO
	.align		4
.L_37:
        /*0098*/ 	.byte	0x04, 0x17
        /*009a*/ 	.short	(.L_39 - .L_38)
.L_38:
        /*009c*/ 	.word	0x00000000
        /*00a0*/ 	.short	0x0005
        /*00a2*/ 	.short	0x0028
        /*00a4*/ 	.byte	0x00, 0xf5, 0x21, 0x00


	//----- nvinfo : EIATTR_KPARAM_INFO
	.align		4
.L_39:
        /*00a8*/ 	.byte	0x04, 0x17
        /*00aa*/ 	.short	(.L_41 - .L_40)
.L_40:
        /*00ac*/ 	.word	0x00000000
        /*00b0*/ 	.short	0x0004
        /*00b2*/ 	.short	0x0020
        /*00b4*/ 	.byte	0x00, 0xf5, 0x21, 0x00


	//----- nvinfo : EIATTR_KPARAM_INFO
	.align		4
.L_41:
        /*00b8*/ 	.byte	0x04, 0x17
        /*00ba*/ 	.short	(.L_43 - .L_42)
.L_42:
        /*00bc*/ 	.word	0x00000000
        /*00c0*/ 	.short	0x0003
        /*00c2*/ 	.short	0x0018
        /*00c4*/ 	.byte	0x00, 0xf5, 0x21, 0x00


	//----- nvinfo : EIATTR_KPARAM_INFO
	.align		4
.L_43:
        /*00c8*/ 	.byte	0x04, 0x17
        /*00ca*/ 	.short	(.L_45 - .L_44)
.L_44:
        /*00cc*/ 	.word	0x00000000
        /*00d0*/ 	.short	0x0002
        /*00d2*/ 	.short	0x0010
        /*00d4*/ 	.byte	0x00, 0xf5, 0x21, 0x00


	//----- nvinfo : EIATTR_KPARAM_INFO
	.align		4
.L_45:
        /*00d8*/ 	.byte	0x04, 0x17
        /*00da*/ 	.short	(.L_47 - .L_46)
.L_46:
        /*00dc*/ 	.word	0x00000000
        /*00e0*/ 	.short	0x0001
        /*00e2*/ 	.short	0x0008
        /*00e4*/ 	.byte	0x00, 0xf5, 0x21, 0x00


	//----- nvinfo : EIATTR_KPARAM_INFO
	.align		4
.L_47:
        /*00e8*/ 	.byte	0x04, 0x17
        /*00ea*/ 	.short	(.L_49 - .L_48)
.L_48:
        /*00ec*/ 	.word	0x00000000
        /*00f0*/ 	.short	0x0000
        /*00f2*/ 	.short	0x0000
        /*00f4*/ 	.byte	0x00, 0xf5, 0x21, 0x00


	//----- nvinfo : EIATTR_SPARSE_MMA_MASK
	.align		4
.L_49:
        /*00f8*/ 	.byte	0x03, 0x50
        /*00fa*/ 	.short	0x0000


	//----- nvinfo : EIATTR_MAXREG_COUNT
	.align		4
        /*00fc*/ 	.byte	0x03, 0x1b
        /*00fe*/ 	.short	0x00ff


	//----- nvinfo : EIATTR_NUM_BARRIERS
	.align		4
        /*0100*/ 	.byte	0x02, 0x4c
        /*0102*/ 	.byte	0x01
	.zero		1


	//----- nvinfo : EIATTR_MERCURY_ISA_VERSION
	.align		4
        /*0104*/ 	.byte	0x03, 0x5f
        /*0106*/ 	.short	0x0101


	//----- nvinfo : EIATTR_VRC_CTA_INIT_COUNT
	.align		4
        /*0108*/ 	.byte	0x02, 0x4a
	.zero		1
	.zero		1


	//----- nvinfo : EIATTR_EXIT_INSTR_OFFSETS
	.align		4
        /*010c*/ 	.byte	0x04, 0x1c
        /*010e*/ 	.short	(.L_51 - .L_50)


	//   ....[0]....
.L_50:
        /*0110*/ 	.word	0x00000080


	//   ....[1]....
        /*0114*/ 	.word	0x00003690


	//----- nvinfo : EIATTR_CRS_STACK_SIZE
	.align		4
.L_51:
        /*0118*/ 	.byte	0x04, 0x1e
        /*011a*/ 	.short	(.L_53 - .L_52)
.L_52:
        /*011c*/ 	.word	0x00000000


	//----- nvinfo : EIATTR_CBANK_PARAM_SIZE
	.align		4
.L_53:
        /*0120*/ 	.byte	0x03, 0x19
        /*0122*/ 	.short	0x0070


	//----- nvinfo : EIATTR_PARAM_CBANK
	.align		4
        /*0124*/ 	.byte	0x04, 0x0a
        /*0126*/ 	.short	(.L_55 - .L_54)
	.align		4
.L_54:
        /*0128*/ 	.word	index@(.nv.constant0._Z6cavityPdS_S_S_S_S_S_iiiddddd)
        /*012c*/ 	.short	0x0380
        /*012e*/ 	.short	0x0070


	//----- nvinfo : EIATTR_SW_WAR
	.align		4
.L_55:
        /*0130*/ 	.byte	0x04, 0x36
        /*0132*/ 	.short	(.L_57 - .L_56)
.L_56:
        /*0134*/ 	.word	0x00000008
.L_57:


//--------------------- .nv.info._Z4initPdS_S_S_  --------------------------
	.section	.nv.info._Z4initPdS_S_S_,"",@"SHT_CUDA_INFO"
	.sectionflags	@""
	.align	4


	//----- nvinfo : EIATTR_CUDA_API_VERSION
	.align		4
        /*0000*/ 	.byte	0x04, 0x37
        /*0002*/ 	.short	(.L_59 - .L_58)
.L_58:
        /*0004*/ 	.word	0x00000082


	//----- nvinfo : EIATTR_KPARAM_INFO
	.align		4
.L_59:
        /*0008*/ 	.byte	0x04, 0x17
        /*000a*/ 	.short	(.L_61 - .L_60)
.L_60:
        /*000c*/ 	.word	0x00000000
        /*0010*/ 	.short	0x0003
        /*0012*/ 	.short	0x0018
        /*0014*/ 	.byte	0x00, 0xf5, 0x21, 0x00


	//----- nvinfo : EIATTR_KPARAM_INFO
	.align		4
.L_61:
        /*0018*/ 	.byte	0x04, 0x17
        /*001a*/ 	.short	(.L_63 - .L_62)
.L_62:
        /*001c*/ 	.word	0x00000000
        /*0020*/ 	.short	0x0002
        /*0022*/ 	.short	0x0010
        /*0024*/ 	.byte	0x00, 0xf5, 0x21, 0x00


	//----- nvinfo : EIATTR_KPARAM_INFO
	.align		4
.L_63:
        /*0028*/ 	.byte	0x04, 0x17
        /*002a*/ 	.short	(.L_65 - .L_64)
.L_64:
        /*002c*/ 	.word	0x00000000
        /*0030*/ 	.short	0x0001
        /*0032*/ 	.short	0x0008
        /*0034*/ 	.byte	0x00, 0xf5, 0x21, 0x00


	//----- nvinfo : EIATTR_KPARAM_INFO
	.align		4
.L_65:
        /*0038*/ 	.byte	0x04, 0x17
        /*003a*/ 	.short	(.L_67 - .L_66)
.L_66:
        /*003c*/ 	.word	0x00000000
        /*0040*/ 	.short	0x0000
        /*0042*/ 	.short	0x0000
        /*0044*/ 	.byte	0x00, 0xf5, 0x21, 0x00


	//----- nvinfo : EIATTR_SPARSE_MMA_MASK
	.align		4
.L_67:
        /*0048*/ 	.byte	0x03, 0x50
        /*004a*/ 	.short	0x0000


	//----- nvinfo : EIATTR_MAXREG_COUNT
	.align		4
        /*004c*/ 	.byte	0x03, 0x1b
        /*004e*/ 	.short	0x00ff


	//----- nvinfo : EIATTR_MERCURY_ISA_VERSION
	.align		4
        /*0050*/ 	.byte	0x03, 0x5f
        /*0052*/ 	.short	0x0101


	//----- nvinfo : EIATTR_VRC_CTA_INIT_COUNT
	.align		4
        /*0054*/ 	.byte	0x02, 0x4a
	.zero		1
	.zero		1


	//----- nvinfo : EIATTR_EXIT_INSTR_OFFSETS
	.align		4
        /*0058*/ 	.byte	0x04, 0x1c
        /*005a*/ 	.short	(.L_69 - .L_68)


	//   ....[0]....
.L_68:
        /*005c*/ 	.word	0x00000060


	//   ....[1]....
        /*0060*/ 	.word	0x00000140


	//----- nvinfo : EIATTR_CBANK_PARAM_SIZE
	.align		4
.L_69:
        /*0064*/ 	.byte	0x03, 0x19
        /*0066*/ 	.short	0x0020


	//----- nvinfo : EIATTR_PARAM_CBANK
	.align		4
        /*0068*/ 	.byte	0x04, 0x0a
        /*006a*/ 	.short	(.L_71 - .L_70)
	.align		4
.L_70:
        /*006c*/ 	.word	index@(.nv.constant0._Z4initPdS_S_S_)
        /*0070*/ 	.short	0x0380
        /*0072*/ 	.short	0x0020


	//----- nvinfo : EIATTR_SW_WAR
	.align		4
.L_71:
        /*0074*/ 	.byte	0x04, 0x36
        /*0076*/ 	.short	(.L_73 - .L_72)
.L_72:
        /*0078*/ 	.word	0x00000008
.L_73:


//--------------------- .nv.callgraph             --------------------------
	.section	.nv.callgraph,"",@"SHT_CUDA_CALLGRAPH"
	.align	4
	.sectionentsize	8
	.align		4
        /*0000*/ 	.word	0x00000000
	.align		4
        /*0004*/ 	.word	0xffffffff
	.align		4
        /*0008*/ 	.word	0x00000000
	.align		4
        /*000c*/ 	.word	0xfffffffe
	.align		4
        /*0010*/ 	.word	0x00000000
	.align		4
        /*0014*/ 	.word	0xfffffffd
	.align		4
        /*0018*/ 	.word	0x00000000
	.align		4
        /*001c*/ 	.word	0xfffffffc


//--------------------- .text._Z6cavityPdS_S_S_S_S_S_iiiddddd --------------------------
	.section	.text._Z6cavityPdS_S_S_S_S_S_iiiddddd,"ax",@progbits
	.align	128
        .global         _Z6cavityPdS_S_S_S_S_S_iiiddddd
        .type           _Z6cavityPdS_S_S_S_S_S_iiiddddd,@function
        .size           _Z6cavityPdS_S_S_S_S_S_iiiddddd,(.L_x_67 - _Z6cavityPdS_S_S_S_S_S_iiiddddd)
        .other          _Z6cavityPdS_S_S_S_S_S_iiiddddd,@"STO_CUDA_ENTRY STV_DEFAULT"
_Z6cavityPdS_S_S_S_S_S_iiiddddd:
.text._Z6cavityPdS_S_S_S_S_S_iiiddddd:
[----:B------:R-:W-:Y:S01]  /*0000*/  LDC R1, c[0x0][0x37c] ;  /* 0x0000df00ff017b82 */ /* 0x000fe20000000800 */
[----:B------:R-:W0:Y:S07]  /*0010*/  S2R R3, SR_TID.X ;  /* 0x0000000000037919 */ /* 0x000e2e0000002100 */
[----:B------:R-:W0:Y:S08]  /*0020*/  S2UR UR4, SR_CTAID.X ;  /* 0x00000000000479c3 */ /* 0x000e300000002500 */
[----:B------:R-:W0:Y:S08]  /*0030*/  LDC R30, c[0x0][0x360] ;  /* 0x0000d800ff1e7b82 */ /* 0x000e300000000800 */
[----:B------:R-:W1:Y:S01]  /*0040*/  LDC.64 R4, c[0x0][0x3b8] ;  /* 0x0000ee00ff047b82 */ /* 0x000e620000000a00 */
[----:B0-----:R-:W-:-:S02]  /*0050*/  IMAD R30, R30, UR4, R3 ;  /* 0x000000041e1e7c24 */ /* 0x001fc4000f8e0203 */
[----:B-1----:R-:W-:-:S05]  /*0060*/  IMAD R3, R5, R4, RZ ;  /* 0x0000000405037224 */ /* 0x002fca00078e02ff */
[----:B------:R-:W-:-:S13]  /*0070*/  ISETP.GE.AND P0, PT, R30, R3, PT ;  /* 0x000000031e00720c */ /* 0x000fda0003f06270 */
[----:B------:R-:W-:Y:S05]  /*0080*/  @P0 EXIT ;  /* 0x000000000000094d */ /* 0x000fea0003800000 */
[----:B------:R-:W-:Y:S01]  /*0090*/  IABS R7, R5 ;  /* 0x0000000500077213 */ /* 0x000fe20000000000 */
[----:B------:R-:W0:Y:S01]  /*00a0*/  LDCU.64 UR6, c[0x0][0x358] ;  /* 0x00006b00ff0677ac */ /* 0x000e220008000a00 */
[----:B------:R-:W-:Y:S02]  /*00b0*/  BSSY.RECONVERGENT B1, `(.L_x_0) ;  /* 0x00000f4000017945 */ /* 0x000fe40003800200 */
[----:B------:R-:W1:Y:S08]  /*00c0*/  I2F.RP R0, R7 ;  /* 0x0000000700007306 */ /* 0x000e700000209400 */
[----:B-1----:R-:W1:Y:S02]  /*00d0*/  MUFU.RCP R0, R0 ;  /* 0x0000000000007308 */ /* 0x002e640000001000 */
[----:B-1----:R-:W-:-:S06]  /*00e0*/  VIADD R2, R0, 0xffffffe ;  /* 0x0ffffffe00027836 */ /* 0x002fcc0000000000 */
[----:B------:R1:W2:Y:S02]  /*00f0*/  F2I.FTZ.U32.TRUNC.NTZ R3, R2 ;  /* 0x0000000200037305 */ /* 0x0002a4000021f000 */
[----:B-1----:R-:W-:Y:S02]  /*0100*/  IMAD.MOV.U32 R2, RZ, RZ, RZ ;  /* 0x000000ffff027224 */ /* 0x002fe400078e00ff */
[----:B--2---:R-:W-:-:S04]  /*0110*/  IMAD.MOV R6, RZ, RZ, -R3 ;  /* 0x000000ffff067224 */ /* 0x004fc800078e0a03 */
[----:B------:R-:W-:Y:S01]  /*0120*/  IMAD R9, R6, R7, RZ ;  /* 0x0000000706097224 */ /* 0x000fe200078e02ff */
[----:B------:R-:W-:-:S03]  /*0130*/  IABS R6, R30 ;  /* 0x0000001e00067213 */ /* 0x000fc60000000000 */
[----:B------:R-:W-:-:S06]  /*0140*/  IMAD.HI.U32 R3, R3, R9, R2 ;  /* 0x0000000903037227 */ /* 0x000fcc00078e0002 */
[----:B------:R-:W-:-:S04]  /*0150*/  IMAD.HI.U32 R9, R3, R6, RZ ;  /* 0x0000000603097227 */ /* 0x000fc800078e00ff */
[----:B------:R-:W-:Y:S01]  /*0160*/  VIADD R3, R4, 0xffffffff ;  /* 0xffffffff04037836 */ /* 0x000fe20000000000 */
[----:B------:R-:W-:-:S05]  /*0170*/  IADD3 R0, PT, PT, -R9, RZ, RZ ;  /* 0x000000ff09007210 */ /* 0x000fca0007ffe1ff */
[----:B------:R-:W-:-:S05]  /*0180*/  IMAD R0, R7, R0, R6 ;  /* 0x0000000007007224 */ /* 0x000fca00078e0206 */
[----:B------:R-:W-:-:S13]  /*0190*/  ISETP.GT.U32.AND P1, PT, R7, R0, PT ;  /* 0x000000000700720c */ /* 0x000fda0003f24070 */
[----:B------:R-:W-:Y:S02]  /*01a0*/  @!P1 IMAD.IADD R0, R0, 0x1, -R7 ;  /* 0x0000000100009824 */ /* 0x000fe400078e0a07 */
[----:B------:R-:W-:Y:S01]  /*01b0*/  @!P1 VIADD R9, R9, 0x1 ;  /* 0x0000000109099836 */ /* 0x000fe20000000000 */
[----:B------:R-:W-:Y:S02]  /*01c0*/  ISETP.NE.AND P1, PT, R5, RZ, PT ;  /* 0x000000ff0500720c */ /* 0x000fe40003f25270 */
[----:B------:R-:W-:Y:S02]  /*01d0*/  ISETP.GE.U32.AND P0, PT, R0, R7, PT ;  /* 0x000000070000720c */ /* 0x000fe40003f06070 */
[----:B------:R-:W-:-:S04]  /*01e0*/  LOP3.LUT R0, R30, R5, RZ, 0x3c, !PT ;  /* 0x000000051e007212 */ /* 0x000fc800078e3cff */
[----:B------:R-:W-:Y:S01]  /*01f0*/  ISETP.GE.AND P2, PT, R0, RZ, PT ;  /* 0x000000ff0000720c */ /* 0x000fe20003f46270 */
[----:B------:R-:W-:-:S06]  /*0200*/  VIADD R0, R5, 0xffffffff ;  /* 0xffffffff05007836 */ /* 0x000fcc0000000000 */
[----:B------:R-:W-:-:S06]  /*0210*/  @P0 VIADD R9, R9, 0x1 ;  /* 0x0000000109090836 */ /* 0x000fcc0000000000 */
[----:B------:R-:W-:Y:S02]  /*0220*/  @!P2 IADD3 R9, PT, PT, -R9, RZ, RZ ;  /* 0x000000ff0909a210 */ /* 0x000fe40007ffe1ff */
[----:B------:R-:W-:-:S05]  /*0230*/  @!P1 LOP3.LUT R9, RZ, R5, RZ, 0x33, !PT ;  /* 0x00000005ff099212 */ /* 0x000fca00078e33ff */
[----:B------:R-:W-:-:S04]  /*0240*/  IMAD.MOV R8, RZ, RZ, -R9 ;  /* 0x000000ffff087224 */ /* 0x000fc800078e0a09 */
[----:B------:R-:W-:-:S05]  /*0250*/  IMAD R8, R5, R8, R30 ;  /* 0x0000000805087224 */ /* 0x000fca00078e021e */
[----:B------:R-:W-:Y:S02]  /*0260*/  ISETP.GE.AND P0, PT, R8, R3, PT ;  /* 0x000000030800720c */ /* 0x000fe40003f06270 */
[C---:B------:R-:W-:Y:S02]  /*0270*/  VIMNMX R2, PT, PT, R9.reuse, R8, PT ;  /* 0x0000000809027248 */ /* 0x040fe40003fe0100 */
[----:B------:R-:W-:-:S04]  /*0280*/  ISETP.LT.AND P0, PT, R9, R0, !P0 ;  /* 0x000000000900720c */ /* 0x000fc80004701270 */
[----:B------:R-:W-:-:S13]  /*0290*/  ISETP.GT.AND P0, PT, R2, RZ, P0 ;  /* 0x000000ff0200720c */ /* 0x000fda0000704270 */
[----:B0-----:R-:W-:Y:S05]  /*02a0*/  @!P0 BRA `(.L_x_1) ;  /* 0x0000000c00508947 */ /* 0x001fea0003800000 */
[----:B------:R-:W0:Y:S01]  /*02b0*/  LDC.64 R10, c[0x0][0x380] ;  /* 0x0000e000ff0a7b82 */ /* 0x000e220000000a00 */
[----:B------:R-:W1:Y:S01]  /*02c0*/  LDCU.64 UR4, c[0x0][0x380] ;  /* 0x00007000ff0477ac */ /* 0x000e620008000a00 */
[----:B------:R-:W-:-:S05]  /*02d0*/  IMAD R5, R9, R5, RZ ;  /* 0x0000000509057224 */ /* 0x000fca00078e02ff */
[C---:B------:R-:W-:Y:S01]  /*02e0*/  IADD3 R3, P1, PT, R8.reuse, R5, RZ ;  /* 0x0000000508037210 */ /* 0x040fe20007f3e0ff */
[----:B------:R-:W2:Y:S01]  /*02f0*/  LDC.64 R20, c[0x0][0x3c8] ;  /* 0x0000f200ff147b82 */ /* 0x000ea20000000a00 */
[----:B------:R-:W-:Y:S02]  /*0300*/  IADD3 R6, PT, PT, R8, 0x1, R5 ;  /* 0x0000000108067810 */ /* 0x000fe40007ffe005 */
[----:B------:R-:W-:Y:S02]  /*0310*/  LEA.HI.X.SX32 R4, R5, RZ, 0x1, P1 ;  /* 0x000000ff05047211 */ /* 0x000fe400008f0eff */
[C---:B------:R-:W-:Y:S02]  /*0320*/  SHF.L.U32 R2, R3.reuse, 0x3, RZ ;  /* 0x0000000303027819 */ /* 0x040fe400000006ff */
[----:B------:R-:W-:Y:S02]  /*0330*/  SHF.L.U64.HI R3, R3, 0x3, R4 ;  /* 0x0000000303037819 */ /* 0x000fe40000010204 */
[----:B-1----:R-:W-:-:S04]  /*0340*/  IADD3 R12, P1, PT, R2, UR4, RZ ;  /* 0x00000004020c7c10 */ /* 0x002fc8000ff3e0ff */
[----:B------:R-:W-:Y:S01]  /*0350*/  IADD3.X R13, PT, PT, R3, UR5, RZ, P1, !PT ;  /* 0x00000005030d7c10 */ /* 0x000fe20008ffe4ff */
[----:B0-----:R-:W-:-:S05]  /*0360*/  IMAD.WIDE R10, R6, 0x8, R10 ;  /* 0x00000008060a7825 */ /* 0x001fca00078e020a */
[----:B------:R-:W3:Y:S04]  /*0370*/  LDG.E.64 R12, desc[UR6][R12.64+-0x8] ;  /* 0xfffff8060c0c7981 */ /* 0x000ee8000c1e1b00 */
[----:B------:R-:W3:Y:S01]  /*0380*/  LDG.E.64 R10, desc[UR6][R10.64] ;  /* 0x000000060a0a7981 */ /* 0x000ee2000c1e1b00 */
[----:B--2---:R-:W-:-:S06]  /*0390*/  DADD R20, R20, R20 ;  /* 0x0000000014147229 */ /* 0x004fcc0000000014 */
[----:B------:R-:W0:Y:S01]  /*03a0*/  MUFU.RCP64H R15, R21 ;  /* 0x00000015000f7308 */ /* 0x000e220000001800 */
[----:B------:R-:W-:-:S06]  /*03b0*/  IMAD.MOV.U32 R14, RZ, RZ, 0x1 ;  /* 0x00000001ff0e7424 */ /* 0x000fcc00078e00ff */
[----:B0-----:R-:W-:-:S08]  /*03c0*/  DFMA R16, -R20, R14, 1 ;  /* 0x3ff000001410742b */ /* 0x001fd0000000010e */
[----:B------:R-:W-:-:S08]  /*03d0*/  DFMA R16, R16, R16, R16 ;  /* 0x000000101010722b */ /* 0x000fd00000000010 */
[----:B------:R-:W-:-:S08]  /*03e0*/  DFMA R16, R14, R16, R14 ;  /* 0x000000100e10722b */ /* 0x000fd0000000000e */
[----:B------:R-:W-:-:S08]  /*03f0*/  DFMA R14, -R20, R16, 1 ;  /* 0x3ff00000140e742b */ /* 0x000fd00000000110 */
[----:B------:R-:W-:Y:S01]  /*0400*/  DFMA R14, R16, R14, R16 ;  /* 0x0000000e100e722b */ /* 0x000fe20000000010 */
[----:B------:R-:W-:Y:S01]  /*0410*/  BSSY.RECONVERGENT B2, `(.L_x_2) ;  /* 0x0000010000027945 */ /* 0x000fe20003800200 */
[----:B---3--:R-:W-:-:S08]  /*0420*/  DADD R12, R10, -R12 ;  /* 0x000000000a0c7229 */ /* 0x008fd0000000080c */
[----:B------:R-:W-:-:S08]  /*0430*/  DMUL R18, R12, R14 ;  /* 0x0000000e0c127228 */ /* 0x000fd00000000000 */
[----:B------:R-:W-:-:S08]  /*0440*/  DFMA R10, -R20, R18, R12 ;  /* 0x00000012140a722b */ /* 0x000fd0000000010c */
[----:B------:R-:W-:Y:S01]  /*0450*/  DFMA R18, R14, R10, R18 ;  /* 0x0000000a0e12722b */ /* 0x000fe20000000012 */
[----:B------:R-:W-:-:S09]  /*0460*/  FSETP.GEU.AND P2, PT, |R13|, 6.5827683646048100446e-37, PT ;  /* 0x036000000d00780b */ /* 0x000fd20003f4e200 */
[----:B------:R-:W-:-:S05]  /*0470*/  FFMA R4, RZ, R21, R19 ;  /* 0x00000015ff047223 */ /* 0x000fca0000000013 */
[----:B------:R-:W-:-:S13]  /*0480*/  FSETP.GT.AND P1, PT, |R4|, 1.469367938527859385e-39, PT ;  /* 0x001000000400780b */ /* 0x000fda0003f24200 */
[----:B------:R-:W-:Y:S05]  /*0490*/  @P1 BRA P2, `(.L_x_3) ;  /* 0x00000000001c1947 */ /* 0x000fea0001000000 */
[----:B------:R-:W-:Y:S01]  /*04a0*/  IMAD.MOV.U32 R11, RZ, RZ, R13 ;  /* 0x000000ffff0b7224 */ /* 0x000fe200078e000d */
[----:B------:R-:W-:Y:S01]  /*04b0*/  MOV R39, R21 ;  /* 0x0000001500277202 */ /* 0x000fe20000000f00 */
[----:B------:R-:W-:Y:S01]  /*04c0*/  IMAD.MOV.U32 R38, RZ, RZ, R20 ;  /* 0x000000ffff267224 */ /* 0x000fe200078e0014 */
[----:B------:R-:W-:-:S07]  /*04d0*/  MOV R10, 0x4f0 ;  /* 0x000004f0000a7802 */ /* 0x000fce0000000f00 */
[----:B------:R-:W-:Y:S05]  /*04e0*/  CALL.REL.NOINC `($__internal_1_$__cuda_sm20_div_rn_f64_full) ;  /* 0x0000003400147944 */ /* 0x000fea0003c00000 */
[----:B------:R-:W-:Y:S02]  /*04f0*/  IMAD.MOV.U32 R18, RZ, RZ, R12 ;  /* 0x000000ffff127224 */ /* 0x000fe400078e000c */
[----:B------:R-:W-:-:S07]  /*0500*/  IMAD.MOV.U32 R19, RZ, RZ, R11 ;  /* 0x000000ffff137224 */ /* 0x000fce00078e000b */
.L_x_3:
[----:B------:R-:W-:Y:S05]  /*0510*/  BSYNC.RECONVERGENT B2 ;  /* 0x0000000000027941 */ /* 0x000fea0003800200 */
.L_x_2:
[----:B------:R-:W0:Y:S01]  /*0520*/  LDCU UR4, c[0x0][0x3bc] ;  /* 0x00007780ff0477ac */ /* 0x000e220008000800 */
[----:B------:R-:W1:Y:S08]  /*0530*/  LDC.64 R12, c[0x0][0x388] ;  /* 0x0000e200ff0c7b82 */ /* 0x000e700000000a00 */
[----:B------:R-:W2:Y:S01]  /*0540*/  LDC.64 R24, c[0x0][0x3d0] ;  /* 0x0000f400ff187b82 */ /* 0x000ea20000000a00 */
[----:B0-----:R-:W-:Y:S01]  /*0550*/  IADD3 R4, PT, PT, RZ, -UR4, RZ ;  /* 0x80000004ff047c10 */ /* 0x001fe2000fffe0ff */
[----:B------:R-:W-:-:S04]  /*0560*/  VIADD R5, R5, UR4 ;  /* 0x0000000405057c36 */ /* 0x000fc80008000000 */
[--C-:B------:R-:W-:Y:S02]  /*0570*/  IMAD R7, R4, 0x2, R5.reuse ;  /* 0x0000000204077824 */ /* 0x100fe400078e0205 */
[C---:B------:R-:W-:Y:S02]  /*0580*/  IMAD.IADD R4, R8.reuse, 0x1, R5 ;  /* 0x0000000108047824 */ /* 0x040fe400078e0205 */
[----:B------:R-:W-:Y:S02]  /*0590*/  IMAD.IADD R5, R8, 0x1, R7 ;  /* 0x0000000108057824 */ /* 0x000fe400078e0207 */
[----:B-1----:R-:W-:-:S04]  /*05a0*/  IMAD.WIDE R10, R4, 0x8, R12 ;  /* 0x00000008040a7825 */ /* 0x002fc800078e020c */
[----:B------:R-:W-:Y:S02]  /*05b0*/  IMAD.WIDE R12, R5, 0x8, R12 ;  /* 0x00000008050c7825 */ /* 0x000fe400078e020c */
[----:B------:R-:W3:Y:S04]  /*05c0*/  LDG.E.64 R10, desc[UR6][R10.64] ;  /* 0x000000060a0a7981 */ /* 0x000ee8000c1e1b00 */
[----:B------:R-:W3:Y:S01]  /*05d0*/  LDG.E.64 R12, desc[UR6][R12.64] ;  /* 0x000000060c0c7981 */ /* 0x000ee2000c1e1b00 */
[----:B--2---:R-:W-:Y:S01]  /*05e0*/  DADD R24, R24, R24 ;  /* 0x0000000018187229 */ /* 0x004fe20000000018 */
[----:B------:R-:W-:Y:S01]  /*05f0*/  MOV R14, 0x1 ;  /* 0x00000001000e7802 */ /* 0x000fe20000000f00 */
[----:B------:R-:W-:Y:S04]  /*0600*/  BSSY.RECONVERGENT B2, `(.L_x_4) ;  /* 0x0000016000027945 */ /* 0x000fe80003800200 */
[----:B------:R-:W0:Y:S02]  /*0610*/  MUFU.RCP64H R15, R25 ;  /* 0x00000019000f7308 */ /* 0x000e240000001800 */
[----:B0-----:R-:W-:-:S08]  /*0620*/  DFMA R16, -R24, R14, 1 ;  /* 0x3ff000001810742b */ /* 0x001fd0000000010e */
[----:B------:R-:W-:-:S08]  /*0630*/  DFMA R16, R16, R16, R16 ;  /* 0x000000101010722b */ /* 0x000fd00000000010 */
[----:B------:R-:W-:-:S08]  /*0640*/  DFMA R16, R14, R16, R14 ;  /* 0x000000100e10722b */ /* 0x000fd0000000000e */
[----:B------:R-:W-:-:S08]  /*0650*/  DFMA R14, -R24, R16, 1 ;  /* 0x3ff00000180e742b */ /* 0x000fd00000000110 */
[----:B------:R-:W-:Y:S02]  /*0660*/  DFMA R14, R16, R14, R16 ;  /* 0x0000000e100e722b */ /* 0x000fe40000000010 */
[----:B---3--:R-:W-:-:S08]  /*0670*/  DADD R12, R10, -R12 ;  /* 0x000000000a0c7229 */ /* 0x008fd0000000080c */
[----:B------:R-:W-:Y:S02]  /*0680*/  DMUL R22, R12, R14 ;  /* 0x0000000e0c167228 */ /* 0x000fe40000000000 */
[----:B------:R-:W-:-:S06]  /*0690*/  FSETP.GEU.AND P2, PT, |R13|, 6.5827683646048100446e-37, PT ;  /* 0x036000000d00780b */ /* 0x000fcc0003f4e200 */
[----:B------:R-:W-:-:S08]  /*06a0*/  DFMA R10, -R24, R22, R12 ;  /* 0x00000016180a722b */ /* 0x000fd0000000010c */
[----:B------:R-:W-:-:S10]  /*06b0*/  DFMA R22, R14, R10, R22 ;  /* 0x0000000a0e16722b */ /* 0x000fd40000000016 */
[----:B------:R-:W-:-:S05]  /*06c0*/  FFMA R7, RZ, R25, R23 ;  /* 0x00000019ff077223 */ /* 0x000fca0000000017 */
[----:B------:R-:W-:-:S13]  /*06d0*/  FSETP.GT.AND P1, PT, |R7|, 1.469367938527859385e-39, PT ;  /* 0x001000000700780b */ /* 0x000fda0003f24200 */
[----:B------:R-:W-:Y:S05]  /*06e0*/  @P1 BRA P2, `(.L_x_5) ;  /* 0x00000000001c1947 */ /* 0x000fea0001000000 */
[----:B------:R-:W-:Y:S01]  /*06f0*/  IMAD.MOV.U32 R11, RZ, RZ, R13 ;  /* 0x000000ffff0b7224 */ /* 0x000fe200078e000d */
[----:B------:R-:W-:Y:S01]  /*0700*/  MOV R10, 0x740 ;  /* 0x00000740000a7802 */ /* 0x000fe20000000f00 */
[----:B------:R-:W-:Y:S02]  /*0710*/  IMAD.MOV.U32 R38, RZ, RZ, R24 ;  /* 0x000000ffff267224 */ /* 0x000fe400078e0018 */
[----:B------:R-:W-:-:S07]  /*0720*/  IMAD.MOV.U32 R39, RZ, RZ, R25 ;  /* 0x000000ffff277224 */ /* 0x000fce00078e0019 */
[----:B------:R-:W-:Y:S05]  /*0730*/  CALL.REL.NOINC `($__internal_1_$__cuda_sm20_div_rn_f64_full) ;  /* 0x0000003000807944 */ /* 0x000fea0003c00000 */
[----:B------:R-:W-:Y:S01]  /*0740*/  MOV R22, R12 ;  /* 0x0000000c00167202 */ /* 0x000fe20000000f00 */
[----:B------:R-:W-:-:S07]  /*0750*/  IMAD.MOV.U32 R23, RZ, RZ, R11 ;  /* 0x000000ffff177224 */ /* 0x000fce00078e000b */
.L_x_5:
[----:B------:R-:W-:Y:S05]  /*0760*/  BSYNC.RECONVERGENT B2 ;  /* 0x0000000000027941 */ /* 0x000fea0003800200 */
.L_x_4:
[----:B------:R-:W-:Y:S01]  /*0770*/  DADD R10, -RZ, |R18| ;  /* 0x00000000ff0a7229 */ /* 0x000fe20000000512 */
[----:B------:R-:W-:Y:S01]  /*0780*/  BSSY.RECONVERGENT B0, `(.L_x_6) ;  /* 0x0000005000007945 */ /* 0x000fe20003800200 */
[----:B------:R-:W-:-:S08]  /*0790*/  MOV R40, 0x7d0 ;  /* 0x000007d000287802 */ /* 0x000fd00000000f00 */
[----:B------:R-:W-:Y:S02]  /*07a0*/  IMAD.MOV.U32 R14, RZ, RZ, R10 ;  /* 0x000000ffff0e7224 */ /* 0x000fe400078e000a */
[----:B------:R-:W-:-:S07]  /*07b0*/  IMAD.MOV.U32 R7, RZ, RZ, R11 ;  /* 0x000000ffff077224 */ /* 0x000fce00078e000b */
[----:B------:R-:W-:Y:S05]  /*07c0*/  CALL.REL.NOINC `($_Z6cavityPdS_S_S_S_S_S_iiiddddd$__internal_accurate_pow) ;  /* 0x0000003400ec7944 */ /* 0x000fea0003c00000 */
[----:B------:R-:W-:Y:S05]  /*07d0*/  BSYNC.RECONVERGENT B0 ;  /* 0x0000000000007941 */ /* 0x000fea0003800200 */
.L_x_6:
[----:B------:R-:W0:Y:S01]  /*07e0*/  LDC R7, c[0x0][0x3dc] ;  /* 0x0000f700ff077b82 */ /* 0x000e220000000800 */
[C---:B------:R-:W-:Y:S01]  /*07f0*/  DSETP.NEU.AND P3, PT, R18.reuse, RZ, PT ;  /* 0x000000ff1200722a */ /* 0x040fe20003f6d000 */
[----:B------:R-:W-:Y:S01]  /*0800*/  BSSY.RECONVERGENT B0, `(.L_x_7) ;  /* 0x0000019000007945 */ /* 0x000fe20003800200 */
[----:B------:R-:W-:-:S05]  /*0810*/  DSETP.NEU.AND P1, PT, R18, 1, PT ;  /* 0x3ff000001200742a */ /* 0x000fca0003f2d000 */
[----:B------:R-:W1:Y:S01]  /*0820*/  LDC.64 R16, c[0x0][0x3d8] ;  /* 0x0000f600ff107b82 */ /* 0x000e620000000a00 */
[----:B0-----:R-:W1:Y:S01]  /*0830*/  MUFU.RCP64H R13, R7 ;  /* 0x00000007000d7308 */ /* 0x001e620000001800 */
[----:B------:R-:W-:-:S04]  /*0840*/  IADD3 R12, PT, PT, R7, 0x300402, RZ ;  /* 0x00300402070c7810 */ /* 0x000fc80007ffe0ff */
[----:B------:R-:W-:Y:S02]  /*0850*/  FSETP.GEU.AND P2, PT, |R12|, 5.8789094863358348022e-39, PT ;  /* 0x004004020c00780b */ /* 0x000fe40003f4e200 */
[----:B-1----:R-:W-:-:S08]  /*0860*/  DFMA R10, R12, -R16, 1 ;  /* 0x3ff000000c0a742b */ /* 0x002fd00000000810 */
[----:B------:R-:W-:Y:S02]  /*0870*/  DFMA R14, R10, R10, R10 ;  /* 0x0000000a0a0e722b */ /* 0x000fe4000000000a */
[----:B------:R-:W-:-:S06]  /*0880*/  DADD R10, R18, 2 ;  /* 0x40000000120a7429 */ /* 0x000fcc0000000000 */
[----:B------:R-:W-:Y:S02]  /*0890*/  DFMA R14, R12, R14, R12 ;  /* 0x0000000e0c0e722b */ /* 0x000fe4000000000c */
[----:B------:R-:W-:Y:S02]  /*08a0*/  DADD R12, R22, R18 ;  /* 0x00000000160c7229 */ /* 0x000fe40000000012 */
[----:B------:R-:W-:Y:S01]  /*08b0*/  LOP3.LUT R10, R11, 0x7ff00000, RZ, 0xc0, !PT ;  /* 0x7ff000000b0a7812 */ /* 0x000fe200078ec0ff */
[----:B------:R-:W-:-:S03]  /*08c0*/  IMAD.MOV.U32 R11, RZ, RZ, R27 ;  /* 0x000000ffff0b7224 */ /* 0x000fc600078e001b */
[----:B------:R-:W-:Y:S01]  /*08d0*/  ISETP.NE.AND P4, PT, R10, 0x7ff00000, PT ;  /* 0x7ff000000a00780c */ /* 0x000fe20003f85270 */
[----:B------:R-:W-:Y:S01]  /*08e0*/  DFMA R16, R14, -R16, 1 ;  /* 0x3ff000000e10742b */ /* 0x000fe20000000810 */
[----:B------:R-:W-:Y:S01]  /*08f0*/  IMAD.MOV.U32 R10, RZ, RZ, R26 ;  /* 0x000000ffff0a7224 */ /* 0x000fe200078e001a */
[----:B------:R-:W-:-:S06]  /*0900*/  @!P3 CS2R R10, SRZ ;  /* 0x00000000000ab805 */ /* 0x000fcc000001ff00 */
[----:B------:R-:W-:-:S04]  /*0910*/  DFMA R16, R14, R16, R14 ;  /* 0x000000100e10722b */ /* 0x000fc8000000000e */
[----:B------:R-:W-:Y:S07]  /*0920*/  @P4 BRA `(.L_x_8) ;  /* 0x0000000000184947 */ /* 0x000fee0003800000 */
[----:B------:R-:W-:-:S14]  /*0930*/  DSETP.NAN.AND P3, PT, R18, R18, PT ;  /* 0x000000121200722a */ /* 0x000fdc0003f68000 */
[----:B------:R-:W-:Y:S01]  /*0940*/  @P3 DADD R10, R18, 2 ;  /* 0x40000000120a3429 */ /* 0x000fe20000000000 */
[----:B------:R-:W-:Y:S10]  /*0950*/  @P3 BRA `(.L_x_8) ;  /* 0x00000000000c3947 */ /* 0x000ff40003800000 */
[----:B------:R-:W-:-:S14]  /*0960*/  DSETP.NEU.AND P3, PT, |R18|, +INF , PT ;  /* 0x7ff000001200742a */ /* 0x000fdc0003f6d200 */
[----:B------:R-:W-:Y:S01]  /*0970*/  @!P3 IMAD.MOV.U32 R10, RZ, RZ, 0x0 ;  /* 0x00000000ff0ab424 */ /* 0x000fe200078e00ff */
[----:B------:R-:W-:-:S07]  /*0980*/  @!P3 MOV R11, 0x7ff00000 ;  /* 0x7ff00000000bb802 */ /* 0x000fce0000000f00 */
.L_x_8:
[----:B------:R-:W-:Y:S05]  /*0990*/  BSYNC.RECONVERGENT B0 ;  /* 0x0000000000007941 */ /* 0x000fea0003800200 */
.L_x_7:
[----:B------:R-:W-:Y:S02]  /*09a0*/  FSEL R14, R10, RZ, P1 ;  /* 0x000000ff0a0e7208 */ /* 0x000fe40000800000 */
[----:B------:R-:W-:Y:S01]  /*09b0*/  FSEL R15, R11, 1.875, P1 ;  /* 0x3ff000000b0f7808 */ /* 0x000fe20000800000 */
[----:B------:R-:W-:Y:S06]  /*09c0*/  @P2 BRA `(.L_x_9) ;  /* 0x0000000000102947 */ /* 0x000fec0003800000 */
[----:B------:R-:W-:Y:S02]  /*09d0*/  LOP3.LUT R7, R7, 0x7fffffff, RZ, 0xc0, !PT ;  /* 0x7fffffff07077812 */ /* 0x000fe400078ec0ff */
[----:B------:R-:W-:-:S03]  /*09e0*/  MOV R10, 0xa10 ;  /* 0x00000a10000a7802 */ /* 0x000fc60000000f00 */
[----:B------:R-:W-:-:S07]  /*09f0*/  VIADD R26, R7, 0xfff00000 ;  /* 0xfff00000071a7836 */ /* 0x000fce0000000000 */
[----:B------:R-:W-:Y:S05]  /*0a00*/  CALL.REL.NOINC `($__internal_0_$__cuda_sm20_dblrcp_rn_slowpath_v3) ;  /* 0x0000002c00247944 */ /* 0x000fea0003c00000 */
.L_x_9:
[----:B------:R-:W0:Y:S02]  /*0a10*/  LDC.64 R18, c[0x0][0x380] ;  /* 0x0000e000ff127b82 */ /* 0x000e240000000a00 */
[----:B0-----:R-:W-:-:S04]  /*0a20*/  IMAD.WIDE R10, R4, 0x8, R18 ;  /* 0x00000008040a7825 */ /* 0x001fc800078e0212 */
[----:B------:R-:W-:Y:S02]  /*0a30*/  IMAD.WIDE R4, R5, 0x8, R18 ;  /* 0x0000000805047825 */ /* 0x000fe400078e0212 */
[----:B------:R-:W2:Y:S04]  /*0a40*/  LDG.E.64 R10, desc[UR6][R10.64] ;  /* 0x000000060a0a7981 */ /* 0x000ea8000c1e1b00 */
[----:B------:R-:W2:Y:S01]  /*0a50*/  LDG.E.64 R4, desc[UR6][R4.64] ;  /* 0x0000000604047981 */ /* 0x000ea2000c1e1b00 */
[----:B------:R-:W0:Y:S01]  /*0a60*/  MUFU.RCP64H R19, R25 ;  /* 0x0000001900137308 */ /* 0x000e220000001800 */
[----:B------:R-:W-:Y:S01]  /*0a70*/  IMAD.MOV.U32 R18, RZ, RZ, 0x1 ;  /* 0x00000001ff127424 */ /* 0x000fe200078e00ff */
[----:B------:R-:W-:Y:S05]  /*0a80*/  BSSY.RECONVERGENT B2, `(.L_x_10) ;  /* 0x0000016000027945 */ /* 0x000fea0003800200 */
[----:B0-----:R-:W-:-:S08]  /*0a90*/  DFMA R26, -R24, R18, 1 ;  /* 0x3ff00000181a742b */ /* 0x001fd00000000112 */
[----:B------:R-:W-:-:S08]  /*0aa0*/  DFMA R26, R26, R26, R26 ;  /* 0x0000001a1a1a722b */ /* 0x000fd0000000001a */
[----:B------:R-:W-:-:S08]  /*0ab0*/  DFMA R18, R18, R26, R18 ;  /* 0x0000001a1212722b */ /* 0x000fd00000000012 */
[----:B------:R-:W-:-:S08]  /*0ac0*/  DFMA R28, -R24, R18, 1 ;  /* 0x3ff00000181c742b */ /* 0x000fd00000000112 */
[----:B------:R-:W-:Y:S02]  /*0ad0*/  DFMA R28, R18, R28, R18 ;  /* 0x0000001c121c722b */ /* 0x000fe40000000012 */
[----:B--2---:R-:W-:-:S08]  /*0ae0*/  DADD R26, R10, -R4 ;  /* 0x000000000a1a7229 */ /* 0x004fd00000000804 */
[----:B------:R-:W-:Y:S02]  /*0af0*/  DMUL R18, R28, R26 ;  /* 0x0000001a1c127228 */ /* 0x000fe40000000000 */
[----:B------:R-:W-:-:S06]  /*0b00*/  FSETP.GEU.AND P2, PT, |R27|, 6.5827683646048100446e-37, PT ;  /* 0x036000001b00780b */ /* 0x000fcc0003f4e200 */
[----:B------:R-:W-:-:S08]  /*0b10*/  DFMA R10, -R24, R18, R26 ;  /* 0x00000012180a722b */ /* 0x000fd0000000011a */
[----:B------:R-:W-:-:S10]  /*0b20*/  DFMA R10, R28, R10, R18 ;  /* 0x0000000a1c0a722b */ /* 0x000fd40000000012 */
[----:B------:R-:W-:-:S05]  /*0b30*/  FFMA R4, RZ, R25, R11 ;  /* 0x00000019ff047223 */ /* 0x000fca000000000b */
[----:B------:R-:W-:Y:S01]  /*0b40*/  FSETP.GT.AND P1, PT, |R4|, 1.469367938527859385e-39, PT ;  /* 0x001000000400780b */ /* 0x000fe20003f24200 */
[----:B------:R-:W-:-:S12]  /*0b50*/  DFMA R4, R12, R16, -R14 ;  /* 0x000000100c04722b */ /* 0x000fd8000000080e */
[----:B------:R-:W-:Y:S05]  /*0b60*/  @P1 BRA P2, `(.L_x_11) ;  /* 0x00000000001c1947 */ /* 0x000fea0001000000 */
[----:B------:R-:W-:Y:S01]  /*0b70*/  IMAD.MOV.U32 R12, RZ, RZ, R26 ;  /* 0x000000ffff0c7224 */ /* 0x000fe200078e001a */
[----:B------:R-:W-:Y:S01]  /*0b80*/  MOV R11, R27 ;  /* 0x0000001b000b7202 */ /* 0x000fe20000000f00 */
[----:B------:R-:W-:Y:S01]  /*0b90*/  IMAD.MOV.U32 R38, RZ, RZ, R24 ;  /* 0x000000ffff267224 */ /* 0x000fe200078e0018 */
[----:B------:R-:W-:Y:S01]  /*0ba0*/  MOV R10, 0xbd0 ;  /* 0x00000bd0000a7802 */ /* 0x000fe20000000f00 */
[----:B------:R-:W-:-:S07]  /*0bb0*/  IMAD.MOV.U32 R39, RZ, RZ, R25 ;  /* 0x000000ffff277224 */ /* 0x000fce00078e0019 */
[----:B------:R-:W-:Y:S05]  /*0bc0*/  CALL.REL.NOINC `($__internal_1_$__cuda_sm20_div_rn_f64_full) ;  /* 0x0000002c005c7944 */ /* 0x000fea0003c00000 */
[----:B------:R-:W-:-:S07]  /*0bd0*/  IMAD.MOV.U32 R10, RZ, RZ, R12 ;  /* 0x000000ffff0a7224 */ /* 0x000fce00078e000c */
.L_x_11:
[----:B------:R-:W-:Y:S05]  /*0be0*/  BSYNC.RECONVERGENT B2 ;  /* 0x0000000000027941 */ /* 0x000fea0003800200 */
.L_x_10:
[----:B------:R-:W0:Y:S01]  /*0bf0*/  LDC.64 R14, c[0x0][0x388] ;  /* 0x0000e200ff0e7b82 */ /* 0x000e220000000a00 */
[----:B------:R-:W1:Y:S02]  /*0c00*/  LDCU.64 UR4, c[0x0][0x388] ;  /* 0x00007100ff0477ac */ /* 0x000e640008000a00 */
[----:B-1----:R-:W-:-:S04]  /*0c10*/  IADD3 R12, P1, PT, R2, UR4, RZ ;  /* 0x00000004020c7c10 */ /* 0x002fc8000ff3e0ff */
[----:B------:R-:W-:Y:S01]  /*0c20*/  IADD3.X R13, PT, PT, R3, UR5, RZ, P1, !PT ;  /* 0x00000005030d7c10 */ /* 0x000fe20008ffe4ff */
[----:B0-----:R-:W-:-:S04]  /*0c30*/  IMAD.WIDE R6, R6, 0x8, R14 ;  /* 0x0000000806067825 */ /* 0x001fc800078e020e */
[----:B------:R-:W2:Y:S04]  /*0c40*/  LDG.E.64 R2, desc[UR6][R12.64+-0x8] ;  /* 0xfffff8060c027981 */ /* 0x000ea8000c1e1b00 */
[----:B------:R-:W2:Y:S01]  /*0c50*/  LDG.E.64 R6, desc[UR6][R6.64] ;  /* 0x0000000606067981 */ /* 0x000ea2000c1e1b00 */
[----:B------:R-:W0:Y:S01]  /*0c60*/  MUFU.RCP64H R15, R21 ;  /* 0x00000015000f7308 */ /* 0x000e220000001800 */
[----:B------:R-:W-:-:S06]  /*0c70*/  MOV R14, 0x1 ;  /* 0x00000001000e7802 */ /* 0x000fcc0000000f00 */
[----:B0-----:R-:W-:-:S08]  /*0c80*/  DFMA R16, -R20, R14, 1 ;  /* 0x3ff000001410742b */ /* 0x001fd0000000010e */
[----:B------:R-:W-:-:S08]  /*0c90*/  DFMA R16, R16, R16, R16 ;  /* 0x000000101010722b */ /* 0x000fd00000000010 */
[----:B------:R-:W-:-:S08]  /*0ca0*/  DFMA R16, R14, R16, R14 ;  /* 0x000000100e10722b */ /* 0x000fd0000000000e */
[----:B------:R-:W-:-:S08]  /*0cb0*/  DFMA R14, -R20, R16, 1 ;  /* 0x3ff00000140e742b */ /* 0x000fd00000000110 */
[----:B------:R-:W-:Y:S01]  /*0cc0*/  DFMA R14, R16, R14, R16 ;  /* 0x0000000e100e722b */ /* 0x000fe20000000010 */
[----:B------:R-:W-:Y:S01]  /*0cd0*/  BSSY.RECONVERGENT B2, `(.L_x_12) ;  /* 0x0000010000027945 */ /* 0x000fe20003800200 */
[----:B--2---:R-:W-:-:S08]  /*0ce0*/  DADD R2, R6, -R2 ;  /* 0x0000000006027229 */ /* 0x004fd00000000802 */
[----:B------:R-:W-:-:S08]  /*0cf0*/  DMUL R12, R2, R10 ;  /* 0x0000000a020c7228 */ /* 0x000fd00000000000 */
        /* <DEDUP_REMOVED lines=12> */
[----:B------:R-:W-:-:S07]  /*0dc0*/  MOV R10, R12 ;  /* 0x0000000c000a7202 */ /* 0x000fce0000000f00 */
.L_x_13:
[----:B------:R-:W-:Y:S05]  /*0dd0*/  BSYNC.RECONVERGENT B2 ;  /* 0x0000000000027941 */ /* 0x000fea0003800200 */
.L_x_12:
[----:B------:R-:W-:Y:S01]  /*0de0*/  DADD R10, R10, R10 ;  /* 0x000000000a0a7229 */ /* 0x000fe2000000000a */
[----:B------:R-:W-:Y:S01]  /*0df0*/  BSSY.RECONVERGENT B0, `(.L_x_14) ;  /* 0x0000006000007945 */ /* 0x000fe20003800200 */
[----:B------:R-:W-:Y:S01]  /*0e00*/  DADD R6, -RZ, |R22| ;  /* 0x00000000ff067229 */ /* 0x000fe20000000516 */
[----:B------:R-:W-:-:S05]  /*0e10*/  MOV R40, 0xe50 ;  /* 0x00000e5000287802 */ /* 0x000fca0000000f00 */
[----:B------:R-:W-:-:S04]  /*0e20*/  DADD R4, R4, -R10 ;  /* 0x0000000004047229 */ /* 0x000fc8000000080a */
[----:B------:R-:W-:-:S07]  /*0e30*/  IMAD.MOV.U32 R14, RZ, RZ, R6 ;  /* 0x000000ffff0e7224 */ /* 0x000fce00078e0006 */
[----:B------:R-:W-:Y:S05]  /*0e40*/  CALL.REL.NOINC `($_Z6cavityPdS_S_S_S_S_S_iiiddddd$__internal_accurate_pow) ;  /* 0x00000030004c7944 */ /* 0x000fea0003c00000 */
[----:B------:R-:W-:Y:S05]  /*0e50*/  BSYNC.RECONVERGENT B0 ;  /* 0x0000000000007941 */ /* 0x000fea0003800200 */
.L_x_14:
[C---:B------:R-:W-:Y:S01]  /*0e60*/  DADD R2, R22.reuse, 2 ;  /* 0x4000000016027429 */ /* 0x040fe20000000000 */
[----:B------:R-:W0:Y:S01]  /*0e70*/  LDC.64 R6, c[0x0][0x398] ;  /* 0x0000e600ff067b82 */ /* 0x000e220000000a00 */
[C---:B------:R-:W-:Y:S01]  /*0e80*/  DSETP.NEU.AND P2, PT, R22.reuse, RZ, PT ;  /* 0x000000ff1600722a */ /* 0x040fe20003f4d000 */
[----:B------:R-:W-:Y:S01]  /*0e90*/  BSSY.RECONVERGENT B0, `(.L_x_15) ;  /* 0x000000e000007945 */ /* 0x000fe20003800200 */
[----:B------:R-:W-:-:S06]  /*0ea0*/  DSETP.NEU.AND P1, PT, R22, 1, PT ;  /* 0x3ff000001600742a */ /* 0x000fcc0003f2d000 */
[----:B------:R-:W-:Y:S01]  /*0eb0*/  LOP3.LUT R2, R3, 0x7ff00000, RZ, 0xc0, !PT ;  /* 0x7ff0000003027812 */ /* 0x000fe200078ec0ff */
[----:B------:R-:W-:-:S03]  /*0ec0*/  IMAD.MOV.U32 R3, RZ, RZ, R27 ;  /* 0x000000ffff037224 */ /* 0x000fc600078e001b */
[----:B------:R-:W-:Y:S01]  /*0ed0*/  ISETP.NE.AND P3, PT, R2, 0x7ff00000, PT ;  /* 0x7ff000000200780c */ /* 0x000fe20003f65270 */
[----:B------:R-:W-:Y:S01]  /*0ee0*/  IMAD.MOV.U32 R2, RZ, RZ, R26 ;  /* 0x000000ffff027224 */ /* 0x000fe200078e001a */
[----:B------:R-:W-:-:S11]  /*0ef0*/  @!P2 CS2R R2, SRZ ;  /* 0x000000000002a805 */ /* 0x000fd6000001ff00 */
[----:B------:R-:W-:Y:S05]  /*0f00*/  @P3 BRA `(.L_x_16) ;  /* 0x0000000000183947 */ /* 0x000fea0003800000 */
[----:B------:R-:W-:-:S14]  /*0f10*/  DSETP.NAN.AND P2, PT, R22, R22, PT ;  /* 0x000000161600722a */ /* 0x000fdc0003f48000 */
[----:B------:R-:W-:Y:S01]  /*0f20*/  @P2 DADD R2, R22, 2 ;  /* 0x4000000016022429 */ /* 0x000fe20000000000 */
[----:B------:R-:W-:Y:S10]  /*0f30*/  @P2 BRA `(.L_x_16) ;  /* 0x00000000000c2947 */ /* 0x000ff40003800000 */
[----:B------:R-:W-:-:S14]  /*0f40*/  DSETP.NEU.AND P2, PT, |R22|, +INF , PT ;  /* 0x7ff000001600742a */ /* 0x000fdc0003f4d200 */
[----:B------:R-:W-:Y:S01]  /*0f50*/  @!P2 MOV R2, 0x0 ;  /* 0x000000000002a802 */ /* 0x000fe20000000f00 */
[----:B------:R-:W-:-:S07]  /*0f60*/  @!P2 IMAD.MOV.U32 R3, RZ, RZ, 0x7ff00000 ;  /* 0x7ff00000ff03a424 */ /* 0x000fce00078e00ff */
.L_x_16:
[----:B------:R-:W-:Y:S05]  /*0f70*/  BSYNC.RECONVERGENT B0 ;  /* 0x0000000000007941 */ /* 0x000fea0003800200 */
.L_x_15:
[----:B------:R-:W1:Y:S01]  /*0f80*/  LDCU.64 UR4, c[0x0][0x3e0] ;  /* 0x00007c00ff0477ac */ /* 0x000e620008000a00 */
[----:B------:R-:W-:Y:S02]  /*0f90*/  FSEL R2, R2, RZ, P1 ;  /* 0x000000ff02027208 */ /* 0x000fe40000800000 */
[----:B------:R-:W-:-:S06]  /*0fa0*/  FSEL R3, R3, 1.875, P1 ;  /* 0x3ff0000003037808 */ /* 0x000fcc0000800000 */
[----:B------:R-:W-:Y:S01]  /*0fb0*/  DADD R4, R4, -R2 ;  /* 0x0000000004047229 */ /* 0x000fe20000000802 */
[----:B0-----:R-:W-:-:S07]  /*0fc0*/  IMAD.WIDE R2, R30, 0x8, R6 ;  /* 0x000000081e027825 */ /* 0x001fce00078e0206 */
[----:B-1----:R-:W-:-:S07]  /*0fd0*/  DMUL R4, R4, UR4 ;  /* 0x0000000404047c28 */ /* 0x002fce0008000000 */
[----:B------:R0:W-:Y:S04]  /*0fe0*/  STG.E.64 desc[UR6][R2.64], R4 ;  /* 0x0000000402007986 */ /* 0x0001e8000c101b06 */
.L_x_1:
[----:B------:R-:W-:Y:S05]  /*0ff0*/  BSYNC.RECONVERGENT B1 ;  /* 0x0000000000017941 */ /* 0x000fea0003800200 */
.L_x_0:
[----:B------:R-:W1:Y:S02]  /*1000*/  LDCU UR4, c[0x0][0x3c0] ;  /* 0x00007800ff0477ac */ /* 0x000e640008000800 */
[----:B-1----:R-:W-:-:S09]  /*1010*/  UISETP.GE.AND UP0, UPT, UR4, 0x1, UPT ;  /* 0x000000010400788c */ /* 0x002fd2000bf06270 */
[----:B------:R-:W-:Y:S05]  /*1020*/  BRA.U !UP0, `(.L_x_17) ;  /* 0x00000015081c7547 */ /* 0x000fea000b800000 */
[----:B------:R-:W1:Y:S01]  /*1030*/  LDC.64 R10, c[0x0][0x3b8] ;  /* 0x0000ee00ff0a7b82 */ /* 0x000e620000000a00 */
[----:B------:R-:W2:Y:S01]  /*1040*/  LDCU.64 UR8, c[0x0][0x390] ;  /* 0x00007200ff0877ac */ /* 0x000ea20008000a00 */
[----:B------:R-:W-:-:S06]  /*1050*/  UISETP.GE.U32.AND UP0, UPT, UR4, 0x4, UPT ;  /* 0x000000040400788c */ /* 0x000fcc000bf06070 */
[----:B------:R-:W3:Y:S08]  /*1060*/  LDC.64 R28, c[0x0][0x3d0] ;  /* 0x0000f400ff1c7b82 */ /* 0x000ef00000000a00 */
[----:B------:R-:W4:Y:S08]  /*1070*/  LDC.64 R18, c[0x0][0x3b0] ;  /* 0x0000ec00ff127b82 */ /* 0x000f300000000a00 */
[----:B------:R-:W5:Y:S01]  /*1080*/  LDC.64 R32, c[0x0][0x3c8] ;  /* 0x0000f200ff207b82 */ /* 0x000f620000000a00 */
[-C--:B-1----:R-:W-:Y:S01]  /*1090*/  IMAD R27, R9, R11.reuse, RZ ;  /* 0x0000000b091b7224 */ /* 0x082fe200078e02ff */
[----:B------:R-:W-:Y:S01]  /*10a0*/  IADD3 R25, PT, PT, R8, R11, RZ ;  /* 0x0000000b08197210 */ /* 0x000fe20007ffe0ff */
[----:B0-----:R-:W-:-:S02]  /*10b0*/  IMAD.MOV R2, RZ, RZ, -R11 ;  /* 0x000000ffff027224 */ /* 0x001fc400078e0a0b */
[--C-:B------:R-:W-:Y:S01]  /*10c0*/  IMAD.IADD R13, R11, 0x1, R27.reuse ;  /* 0x000000010b0d7824 */ /* 0x100fe200078e021b */
[----:B------:R-:W-:Y:S01]  /*10d0*/  SHF.R.S32.HI R5, RZ, 0x1f, R27 ;  /* 0x0000001fff057819 */ /* 0x000fe2000001141b */
[----:B------:R-:W-:Y:S01]  /*10e0*/  IMAD R23, R0, R11, R8 ;  /* 0x0000000b00177224 */ /* 0x000fe200078e0208 */
[----:B------:R-:W0:Y:S01]  /*10f0*/  LDC.64 R40, c[0x0][0x3b0] ;  /* 0x0000ec00ff287b82 */ /* 0x000e220000000a00 */
[----:B---3--:R-:W-:Y:S01]  /*1100*/  DMUL R34, R28, R28 ;  /* 0x0000001c1c227228 */ /* 0x008fe20000000000 */
[-C--:B------:R-:W-:Y:S02]  /*1110*/  IADD3 R12, P3, PT, R10, R27.reuse, RZ ;  /* 0x0000001b0a0c7210 */ /* 0x080fe40007f7e0ff */
[----:B------:R-:W-:Y:S02]  /*1120*/  IADD3 R14, P1, PT, R8, R27, RZ ;  /* 0x0000001b080e7210 */ /* 0x000fe40007f3e0ff */
[----:B------:R-:W-:Y:S02]  /*1130*/  LEA R3, R2, R13, 0x1 ;  /* 0x0000000d02037211 */ /* 0x000fe400078e08ff */
[----:B------:R-:W1:Y:S01]  /*1140*/  LDC.64 R42, c[0x0][0x390] ;  /* 0x0000e400ff2a7b82 */ /* 0x000e620000000a00 */
[----:B------:R-:W-:-:S02]  /*1150*/  LEA.HI.X.SX32 R17, R10, R5, 0x1, P3 ;  /* 0x000000050a117211 */ /* 0x000fc400018f0eff */
[----:B----4-:R-:W-:Y:S01]  /*1160*/  LEA R2, P2, R14, R18, 0x3 ;  /* 0x000000120e027211 */ /* 0x010fe200078418ff */
[C---:B------:R-:W-:Y:S01]  /*1170*/  IMAD.IADD R20, R8.reuse, 0x1, R3 ;  /* 0x0000000108147824 */ /* 0x040fe200078e0203 */
[----:B------:R-:W-:Y:S02]  /*1180*/  LEA.HI.X.SX32 R5, R8, R5, 0x1, P1 ;  /* 0x0000000508057211 */ /* 0x000fe400008f0eff */
[----:B--2---:R-:W-:Y:S01]  /*1190*/  LEA R4, P1, R12, UR8, 0x3 ;  /* 0x000000080c047c11 */ /* 0x004fe2000f8218ff */
[----:B------:R-:W2:Y:S01]  /*11a0*/  LDC.64 R6, c[0x0][0x398] ;  /* 0x0000e600ff067b82 */ /* 0x000ea20000000a00 */
[C---:B-----5:R-:W-:Y:S01]  /*11b0*/  DFMA R28, R32.reuse, R28, R34 ;  /* 0x0000001c201c722b */ /* 0x060fe20000000022 */
[----:B------:R-:W-:Y:S01]  /*11c0*/  LEA.HI.X R3, R14, R19, R5, 0x3, P2 ;  /* 0x000000130e037211 */ /* 0x000fe200010f1c05 */
[----:B------:R-:W-:Y:S01]  /*11d0*/  IMAD.IADD R19, R8, 0x1, R13 ;  /* 0x0000000108137824 */ /* 0x000fe200078e020d */
[----:B------:R-:W-:Y:S01]  /*11e0*/  DMUL R32, R32, R32 ;  /* 0x0000002020207228 */ /* 0x000fe20000000000 */
[----:B------:R-:W-:Y:S01]  /*11f0*/  IMAD.IADD R15, R20, 0x1, R11 ;  /* 0x00000001140f7824 */ /* 0x000fe200078e020b */
[----:B------:R-:W-:Y:S01]  /*1200*/  LEA.HI.X R5, R12, UR9, R17, 0x3, P1 ;  /* 0x000000090c057c11 */ /* 0x000fe200088f1c11 */
[----:B0-----:R-:W-:-:S02]  /*1210*/  IMAD.WIDE R18, R19, 0x8, R40 ;  /* 0x0000000813127825 */ /* 0x001fc400078e0228 */
[----:B------:R-:W-:Y:S02]  /*1220*/  DADD R28, R28, R28 ;  /* 0x000000001c1c7229 */ /* 0x000fe4000000001c */
[----:B------:R-:W-:-:S04]  /*1230*/  IMAD.WIDE R20, R20, 0x8, R40 ;  /* 0x0000000814147825 */ /* 0x000fc800078e0228 */
[----:B-1----:R-:W-:-:S04]  /*1240*/  IMAD.WIDE R22, R23, 0x8, R42 ;  /* 0x0000000817167825 */ /* 0x002fc800078e022a */
[----:B------:R-:W-:-:S04]  /*1250*/  IMAD.WIDE R24, R25, 0x8, R42 ;  /* 0x0000000819187825 */ /* 0x000fc800078e022a */
[----:B------:R-:W-:-:S04]  /*1260*/  IMAD.WIDE R26, R27, 0x8, R42 ;  /* 0x000000081b1a7825 */ /* 0x000fc800078e022a */
[----:B--2---:R-:W-:-:S04]  /*1270*/  IMAD.WIDE R6, R15, 0x8, R6 ;  /* 0x000000080f067825 */ /* 0x004fc800078e0206 */
[----:B------:R-:W-:-:S04]  /*1280*/  IMAD.WIDE R40, R30, 0x8, R40 ;  /* 0x000000081e287825 */ /* 0x000fc800078e0228 */
[----:B------:R-:W-:Y:S01]  /*1290*/  IMAD.WIDE R42, R30, 0x8, R42 ;  /* 0x000000081e2a7825 */ /* 0x000fe200078e022a */
[----:B------:R-:W-:Y:S06]  /*12a0*/  BRA.U !UP0, `(.L_x_18) ;  /* 0x0000000d087c7547 */ /* 0x000fec000b800000 */
[----:B------:R-:W-:Y:S01]  /*12b0*/  ULOP3.LUT UR4, UR4, 0x7ffffffc, URZ, 0xc0, !UPT ;  /* 0x7ffffffc04047892 */ /* 0x000fe2000f8ec0ff */
[----:B------:R-:W0:Y:S01]  /*12c0*/  LDCU.64 UR8, c[0x0][0x3c8] ;  /* 0x00007900ff0877ac */ /* 0x000e220008000a00 */
[----:B------:R-:W1:Y:S02]  /*12d0*/  LDCU.64 UR10, c[0x0][0x3d0] ;  /* 0x00007a00ff0a77ac */ /* 0x000e640008000a00 */
[----:B------:R-:W-:-:S12]  /*12e0*/  UIADD3 UR4, UPT, UPT, -UR4, URZ, URZ ;  /* 0x000000ff04047290 */ /* 0x000fd8000fffe1ff */
.L_x_35:
[----:B--2---:R-:W2:Y:S01]  /*12f0*/  LDG.E.64 R10, desc[UR6][R42.64] ;  /* 0x000000062a0a7981 */ /* 0x004ea2000c1e1b00 */
[----:B------:R-:W-:Y:S03]  /*1300*/  BSSY.RECONVERGENT B1, `(.L_x_19) ;  /* 0x0000029000017945 */ /* 0x000fe60003800200 */
[----:B--2---:R2:W-:Y:S01]  /*1310*/  STG.E.64 desc[UR6][R40.64], R10 ;  /* 0x0000000a28007986 */ /* 0x0045e2000c101b06 */
[----:B------:R-:W-:Y:S06]  /*1320*/  BAR.SYNC.DEFER_BLOCKING 0x0 ;  /* 0x0000000000007b1d */ /* 0x000fec0000010000 */
[----:B------:R-:W-:Y:S05]  /*1330*/  @!P0 BRA `(.L_x_20) ;  /* 0x0000000000948947 */ /* 0x000fea0003800000 */
[----:B------:R-:W3:Y:S04]  /*1340*/  LDG.E.64 R16, desc[UR6][R18.64] ;  /* 0x0000000612107981 */ /* 0x000ee8000c1e1b00 */
[----:B------:R-:W3:Y:S04]  /*1350*/  LDG.E.64 R36, desc[UR6][R20.64] ;  /* 0x0000000614247981 */ /* 0x000ee8000c1e1b00 */
[----:B------:R-:W0:Y:S04]  /*1360*/  LDG.E.64 R38, desc[UR6][R6.64] ;  /* 0x0000000606267981 */ /* 0x000e28000c1e1b00 */
[----:B------:R-:W4:Y:S04]  /*1370*/  LDG.E.64 R12, desc[UR6][R2.64+0x8] ;  /* 0x00000806020c7981 */ /* 0x000f28000c1e1b00 */
[----:B------:R-:W4:Y:S01]  /*1380*/  LDG.E.64 R14, desc[UR6][R2.64+-0x8] ;  /* 0xfffff806020e7981 */ /* 0x000f22000c1e1b00 */
[----:B--2---:R-:W2:Y:S01]  /*1390*/  MUFU.RCP64H R11, R29 ;  /* 0x0000001d000b7308 */ /* 0x004ea20000001800 */
[----:B------:R-:W-:Y:S01]  /*13a0*/  IMAD.MOV.U32 R10, RZ, RZ, 0x1 ;  /* 0x00000001ff0a7424 */ /* 0x000fe200078e00ff */
[----:B------:R-:W-:Y:S05]  /*13b0*/  BSSY.RECONVERGENT B2, `(.L_x_21) ;  /* 0x000001c000027945 */ /* 0x000fea0003800200 */
[----:B--2---:R-:W-:-:S08]  /*13c0*/  DFMA R44, -R28, R10, 1 ;  /* 0x3ff000001c2c742b */ /* 0x004fd0000000010a */
[----:B------:R-:W-:-:S08]  /*13d0*/  DFMA R44, R44, R44, R44 ;  /* 0x0000002c2c2c722b */ /* 0x000fd0000000002c */
[----:B------:R-:W-:-:S08]  /*13e0*/  DFMA R44, R10, R44, R10 ;  /* 0x0000002c0a2c722b */ /* 0x000fd0000000000a */
[----:B------:R-:W-:-:S08]  /*13f0*/  DFMA R10, -R28, R44, 1 ;  /* 0x3ff000001c0a742b */ /* 0x000fd0000000012c */
[----:B------:R-:W-:Y:S02]  /*1400*/  DFMA R10, R44, R10, R44 ;  /* 0x0000000a2c0a722b */ /* 0x000fe4000000002c */
[----:B---3--:R-:W-:Y:S02]  /*1410*/  DADD R16, R16, R36 ;  /* 0x0000000010107229 */ /* 0x008fe40000000024 */
[----:B0-----:R-:W-:-:S06]  /*1420*/  DMUL R38, R38, UR8 ;  /* 0x0000000826267c28 */ /* 0x001fcc0008000000 */
[----:B------:R-:W-:Y:S02]  /*1430*/  DMUL R16, R32, R16 ;  /* 0x0000001020107228 */ /* 0x000fe40000000000 */
[----:B----4-:R-:W-:Y:S02]  /*1440*/  DADD R12, R12, R14 ;  /* 0x000000000c0c7229 */ /* 0x010fe4000000000e */
[----:B------:R-:W-:-:S06]  /*1450*/  DMUL R38, R38, UR8 ;  /* 0x0000000826267c28 */ /* 0x000fcc0008000000 */
[----:B------:R-:W-:Y:S02]  /*1460*/  DFMA R12, R34, R12, R16 ;  /* 0x0000000c220c722b */ /* 0x000fe40000000010 */
[----:B-1----:R-:W-:-:S08]  /*1470*/  DMUL R38, R38, UR10 ;  /* 0x0000000a26267c28 */ /* 0x002fd00008000000 */
[----:B------:R-:W-:-:S08]  /*1480*/  DFMA R38, -R38, UR10, R12 ;  /* 0x0000000a26267c2b */ /* 0x000fd0000800010c */
        /* <DEDUP_REMOVED lines=14> */
.L_x_22:
[----:B------:R-:W-:Y:S05]  /*1570*/  BSYNC.RECONVERGENT B2 ;  /* 0x0000000000027941 */ /* 0x000fea0003800200 */
.L_x_21:
[----:B------:R3:W-:Y:S02]  /*1580*/  STG.E.64 desc[UR6][R42.64], R12 ;  /* 0x0000000c2a007986 */ /* 0x0007e4000c101b06 */
.L_x_20:
[----:B01----:R-:W-:Y:S05]  /*1590*/  BSYNC.RECONVERGENT B1 ;  /* 0x0000000000017941 */ /* 0x003fea0003800200 */
.L_x_19:
[----:B------:R-:W-:Y:S08]  /*15a0*/  BAR.SYNC.DEFER_BLOCKING 0x0 ;  /* 0x0000000000007b1d */ /* 0x000ff00000010000 */
[----:B---3--:R-:W0:Y:S01]  /*15b0*/  LDC.64 R12, c[0x0][0x390] ;  /* 0x0000e400ff0c7b82 */ /* 0x008e220000000a00 */
[----:B------:R1:W-:Y:S04]  /*15c0*/  STG.E.64 desc[UR6][R22.64], RZ ;  /* 0x000000ff16007986 */ /* 0x0003e8000c101b06 */
[----:B--2---:R-:W2:Y:S01]  /*15d0*/  LDG.E.64 R10, desc[UR6][R24.64] ;  /* 0x00000006180a7981 */ /* 0x004ea2000c1e1b00 */
[----:B0-----:R-:W-:-:S05]  /*15e0*/  IMAD.WIDE R12, R8, 0x8, R12 ;  /* 0x00000008080c7825 */ /* 0x001fca00078e020c */
[----:B--2---:R1:W-:Y:S04]  /*15f0*/  STG.E.64 desc[UR6][R12.64], R10 ;  /* 0x0000000a0c007986 */ /* 0x0043e8000c101b06 */
[----:B------:R-:W2:Y:S04]  /*1600*/  LDG.E.64 R14, desc[UR6][R4.64+-0x10] ;  /* 0xfffff006040e7981 */ /* 0x000ea8000c1e1b00 */
[----:B--2---:R1:W-:Y:S04]  /*1610*/  STG.E.64 desc[UR6][R4.64+-0x8], R14 ;  /* 0xfffff80e04007986 */ /* 0x0043e8000c101b06 */
[----:B------:R-:W2:Y:S04]  /*1620*/  LDG.E.64 R16, desc[UR6][R26.64+0x8] ;  /* 0x000008061a107981 */ /* 0x000ea8000c1e1b00 */
[----:B--2---:R1:W-:Y:S01]  /*1630*/  STG.E.64 desc[UR6][R26.64], R16 ;  /* 0x000000101a007986 */ /* 0x0043e2000c101b06 */
[----:B------:R-:W-:Y:S06]  /*1640*/  BAR.SYNC.DEFER_BLOCKING 0x0 ;  /* 0x0000000000007b1d */ /* 0x000fec0000010000 */
[----:B------:R-:W2:Y:S01]  /*1650*/  LDG.E.64 R36, desc[UR6][R42.64] ;  /* 0x000000062a247981 */ /* 0x000ea2000c1e1b00 */
[----:B------:R-:W-:Y:S03]  /*1660*/  BSSY.RECONVERGENT B1, `(.L_x_23) ;  /* 0x0000029000017945 */ /* 0x000fe60003800200 */
[----:B--2---:R1:W-:Y:S01]  /*1670*/  STG.E.64 desc[UR6][R40.64], R36 ;  /* 0x0000002428007986 */ /* 0x0043e2000c101b06 */
[----:B------:R-:W-:Y:S06]  /*1680*/  BAR.SYNC.DEFER_BLOCKING 0x0 ;  /* 0x0000000000007b1d */ /* 0x000fec0000010000 */
[----:B------:R-:W-:Y:S05]  /*1690*/  @!P0 BRA `(.L_x_24) ;  /* 0x0000000000948947 */ /* 0x000fea0003800000 */
[----:B-1----:R-:W2:Y:S04]  /*16a0*/  LDG.E.64 R16, desc[UR6][R18.64] ;  /* 0x0000000612107981 */ /* 0x002ea8000c1e1b00 */
[----:B------:R-:W2:Y:S04]  /*16b0*/  LDG.E.64 R36, desc[UR6][R20.64] ;  /* 0x0000000614247981 */ /* 0x000ea8000c1e1b00 */
[----:B------:R-:W3:Y:S04]  /*16c0*/  LDG.E.64 R38, desc[UR6][R6.64] ;  /* 0x0000000606267981 */ /* 0x000ee8000c1e1b00 */
[----:B------:R-:W4:Y:S04]  /*16d0*/  LDG.E.64 R12, desc[UR6][R2.64+0x8] ;  /* 0x00000806020c7981 */ /* 0x000f28000c1e1b00 */
[----:B------:R-:W4:Y:S01]  /*16e0*/  LDG.E.64 R14, desc[UR6][R2.64+-0x8] ;  /* 0xfffff806020e7981 */ /* 0x000f22000c1e1b00 */
        /* <DEDUP_REMOVED lines=8> */
[----:B--2---:R-:W-:Y:S02]  /*1770*/  DADD R16, R16, R36 ;  /* 0x0000000010107229 */ /* 0x004fe40000000024 */
[----:B---3--:R-:W-:-:S06]  /*1780*/  DMUL R38, R38, UR8 ;  /* 0x0000000826267c28 */ /* 0x008fcc0008000000 */
[----:B------:R-:W-:Y:S02]  /*1790*/  DMUL R16, R32, R16 ;  /* 0x0000001020107228 */ /* 0x000fe40000000000 */
[----:B----4-:R-:W-:Y:S02]  /*17a0*/  DADD R12, R12, R14 ;  /* 0x000000000c0c7229 */ /* 0x010fe4000000000e */
[----:B------:R-:W-:-:S06]  /*17b0*/  DMUL R38, R38, UR8 ;  /* 0x0000000826267c28 */ /* 0x000fcc0008000000 */
[----:B------:R-:W-:Y:S02]  /*17c0*/  DFMA R12, R34, R12, R16 ;  /* 0x0000000c220c722b */ /* 0x000fe40000000010 */
[----:B------:R-:W-:-:S08]  /*17d0*/  DMUL R38, R38, UR10 ;  /* 0x0000000a26267c28 */ /* 0x000fd00008000000 */
        /* <DEDUP_REMOVED lines=8> */
[----:B------:R-:W-:Y:S01]  /*1860*/  MOV R12, R38 ;  /* 0x00000026000c7202 */ /* 0x000fe20000000f00 */
[----:B------:R-:W-:Y:S01]  /*1870*/  IMAD.MOV.U32 R11, RZ, RZ, R39 ;  /* 0x000000ffff0b7224 */ /* 0x000fe200078e0027 */
[----:B------:R-:W-:Y:S01]  /*1880*/  MOV R10, 0x18c0 ;  /* 0x000018c0000a7802 */ /* 0x000fe20000000f00 */
[----:B------:R-:W-:Y:S02]  /*1890*/  IMAD.MOV.U32 R38, RZ, RZ, R28 ;  /* 0x000000ffff267224 */ /* 0x000fe400078e001c */
[----:B------:R-:W-:-:S07]  /*18a0*/  IMAD.MOV.U32 R39, RZ, RZ, R29 ;  /* 0x000000ffff277224 */ /* 0x000fce00078e001d */
[----:B------:R-:W-:Y:S05]  /*18b0*/  CALL.REL.NOINC `($__internal_1_$__cuda_sm20_div_rn_f64_full) ;  /* 0x0000002000207944 */ /* 0x000fea0003c00000 */
[----:B------:R-:W-:-:S07]  /*18c0*/  MOV R13, R11 ;  /* 0x0000000b000d7202 */ /* 0x000fce0000000f00 */
.L_x_26:
[----:B------:R-:W-:Y:S05]  /*18d0*/  BSYNC.RECONVERGENT B2 ;  /* 0x0000000000027941 */ /* 0x000fea0003800200 */
.L_x_25:
[----:B------:R0:W-:Y:S02]  /*18e0*/  STG.E.64 desc[UR6][R42.64], R12 ;  /* 0x0000000c2a007986 */ /* 0x0001e4000c101b06 */
.L_x_24:
[----:B------:R-:W-:Y:S05]  /*18f0*/  BSYNC.RECONVERGENT B1 ;  /* 0x0000000000017941 */ /* 0x000fea0003800200 */
.L_x_23:
[----:B------:R-:W-:Y:S08]  /*1900*/  BAR.SYNC.DEFER_BLOCKING 0x0 ;  /* 0x0000000000007b1d */ /* 0x000ff00000010000 */
[----:B01----:R-:W0:Y:S01]  /*1910*/  LDC.64 R12, c[0x0][0x390] ;  /* 0x0000e400ff0c7b82 */ /* 0x003e220000000a00 */
[----:B------:R1:W-:Y:S04]  /*1920*/  STG.E.64 desc[UR6][R22.64], RZ ;  /* 0x000000ff16007986 */ /* 0x0003e8000c101b06 */
[----:B------:R-:W2:Y:S01]  /*1930*/  LDG.E.64 R10, desc[UR6][R24.64] ;  /* 0x00000006180a7981 */ /* 0x000ea2000c1e1b00 */
        /* <DEDUP_REMOVED lines=47> */
.L_x_30:
[----:B------:R-:W-:Y:S05]  /*1c30*/  BSYNC.RECONVERGENT B2 ;  /* 0x0000000000027941 */ /* 0x000fea0003800200 */
.L_x_29:
[----:B------:R0:W-:Y:S02]  /*1c40*/  STG.E.64 desc[UR6][R42.64], R12 ;  /* 0x0000000c2a007986 */ /* 0x0001e4000c101b06 */
.L_x_28:
[----:B------:R-:W-:Y:S05]  /*1c50*/  BSYNC.RECONVERGENT B1 ;  /* 0x0000000000017941 */ /* 0x000fea0003800200 */
.L_x_27:
        /* <DEDUP_REMOVED lines=22> */
[----:B------:R-:W-:Y:S01]  /*1dc0*/  MOV R10, 0x1 ;  /* 0x00000001000a7802 */ /* 0x000fe20000000f00 */
        /* <DEDUP_REMOVED lines=28> */
.L_x_34:
[----:B------:R-:W-:Y:S05]  /*1f90*/  BSYNC.RECONVERGENT B2 ;  /* 0x0000000000027941 */ /* 0x000fea0003800200 */
.L_x_33:
[----:B------:R0:W-:Y:S02]  /*1fa0*/  STG.E.64 desc[UR6][R42.64], R12 ;  /* 0x0000000c2a007986 */ /* 0x0001e4000c101b06 */
.L_x_32:
[----:B------:R-:W-:Y:S05]  /*1fb0*/  BSYNC.RECONVERGENT B1 ;  /* 0x0000000000017941 */ /* 0x000fea0003800200 */
.L_x_31:
[----:B------:R-:W-:Y:S08]  /*1fc0*/  BAR.SYNC.DEFER_BLOCKING 0x0 ;  /* 0x0000000000007b1d */ /* 0x000ff00000010000 */
[----:B01----:R-:W0:Y:S01]  /*1fd0*/  LDC.64 R12, c[0x0][0x390] ;  /* 0x0000e400ff0c7b82 */ /* 0x003e220000000a00 */
[----:B------:R2:W-:Y:S04]  /*1fe0*/  STG.E.64 desc[UR6][R22.64], RZ ;  /* 0x000000ff16007986 */ /* 0x0005e8000c101b06 */
[----:B------:R-:W3:Y:S01]  /*1ff0*/  LDG.E.64 R10, desc[UR6][R24.64] ;  /* 0x00000006180a7981 */ /* 0x000ee2000c1e1b00 */
[----:B0-----:R-:W-:-:S05]  /*2000*/  IMAD.WIDE R16, R8, 0x8, R12 ;  /* 0x0000000808107825 */ /* 0x001fca00078e020c */
[----:B---3--:R2:W-:Y:S04]  /*2010*/  STG.E.64 desc[UR6][R16.64], R10 ;  /* 0x0000000a10007986 */ /* 0x0085e8000c101b06 */
[----:B------:R-:W3:Y:S04]  /*2020*/  LDG.E.64 R12, desc[UR6][R4.64+-0x10] ;  /* 0xfffff006040c7981 */ /* 0x000ee8000c1e1b00 */
[----:B---3--:R2:W-:Y:S04]  /*2030*/  STG.E.64 desc[UR6][R4.64+-0x8], R12 ;  /* 0xfffff80c04007986 */ /* 0x0085e8000c101b06 */
[----:B------:R-:W3:Y:S01]  /*2040*/  LDG.E.64 R14, desc[UR6][R26.64+0x8] ;  /* 0x000008061a0e7981 */ /* 0x000ee2000c1e1b00 */
[----:B------:R-:W-:-:S04]  /*2050*/  UIADD3 UR4, UPT, UPT, UR4, 0x4, URZ ;  /* 0x0000000404047890 */ /* 0x000fc8000fffe0ff */
[----:B------:R-:W-:Y:S01]  /*2060*/  UISETP.NE.AND UP0, UPT, UR4, URZ, UPT ;  /* 0x000000ff0400728c */ /* 0x000fe2000bf05270 */
[----:B---3--:R2:W-:Y:S01]  /*2070*/  STG.E.64 desc[UR6][R26.64], R14 ;  /* 0x0000000e1a007986 */ /* 0x0085e2000c101b06 */
[----:B------:R-:W-:Y:S07]  /*2080*/  BAR.SYNC.DEFER_BLOCKING 0x0 ;  /* 0x0000000000007b1d */ /* 0x000fee0000010000 */
[----:B------:R-:W-:Y:S05]  /*2090*/  BRA.U UP0, `(.L_x_35) ;  /* 0xfffffff100947547 */ /* 0x000fea000b83ffff */
.L_x_18:
[----:B------:R-:W0:Y:S02]  /*20a0*/  LDCU UR4, c[0x0][0x3c0] ;  /* 0x00007800ff0477ac */ /* 0x000e240008000800 */
[----:B0-----:R-:W-:-:S09]  /*20b0*/  ULOP3.LUT UP0, URZ, UR4, 0x3, URZ, 0xc0, !UPT ;  /* 0x0000000304ff7892 */ /* 0x001fd2000f80c0ff */
[----:B------:R-:W-:Y:S05]  /*20c0*/  BRA.U !UP0, `(.L_x_17) ;  /* 0x0000000108f47547 */ /* 0x000fea000b800000 */
[----:B------:R-:W-:Y:S01]  /*20d0*/  ULOP3.LUT UR4, UR4, 0x3, URZ, 0xc0, !UPT ;  /* 0x0000000304047892 */ /* 0x000fe2000f8ec0ff */
[----:B------:R-:W0:Y:S01]  /*20e0*/  LDCU.64 UR8, c[0x0][0x3c8] ;  /* 0x00007900ff0877ac */ /* 0x000e220008000a00 */
[----:B------:R-:W1:Y:S02]  /*20f0*/  LDCU.64 UR10, c[0x0][0x3d0] ;  /* 0x00007a00ff0a77ac */ /* 0x000e640008000a00 */
[----:B------:R-:W-:-:S12]  /*2100*/  UIADD3 UR4, UPT, UPT, -UR4, URZ, URZ ;  /* 0x000000ff04047290 */ /* 0x000fd8000fffe1ff */
.L_x_40:
[----:B--23--:R-:W2:Y:S01]  /*2110*/  LDG.E.64 R10, desc[UR6][R42.64] ;  /* 0x000000062a0a7981 */ /* 0x00cea2000c1e1b00 */
        /* <DEDUP_REMOVED lines=10> */
[----:B------:R-:W-:Y:S01]  /*21c0*/  MOV R10, 0x1 ;  /* 0x00000001000a7802 */ /* 0x000fe20000000f00 */
        /* <DEDUP_REMOVED lines=28> */
.L_x_39:
[----:B------:R-:W-:Y:S05]  /*2390*/  BSYNC.RECONVERGENT B2 ;  /* 0x0000000000027941 */ /* 0x000fea0003800200 */
.L_x_38:
[----:B------:R3:W-:Y:S02]  /*23a0*/  STG.E.64 desc[UR6][R42.64], R12 ;  /* 0x0000000c2a007986 */ /* 0x0007e4000c101b06 */
.L_x_37:
[----:B01----:R-:W-:Y:S05]  /*23b0*/  BSYNC.RECONVERGENT B1 ;  /* 0x0000000000017941 */ /* 0x003fea0003800200 */
.L_x_36:
        /* <DEDUP_REMOVED lines=8> */
[----:B------:R-:W2:Y:S01]  /*2440*/  LDG.E.64 R14, desc[UR6][R26.64+0x8] ;  /* 0x000008061a0e7981 */ /* 0x000ea2000c1e1b00 */
[----:B------:R-:W-:-:S04]  /*2450*/  UIADD3 UR4, UPT, UPT, UR4, 0x1, URZ ;  /* 0x0000000104047890 */ /* 0x000fc8000fffe0ff */
[----:B------:R-:W-:Y:S01]  /*2460*/  UISETP.NE.AND UP0, UPT, UR4, URZ, UPT ;  /* 0x000000ff0400728c */ /* 0x000fe2000bf05270 */
[----:B--2---:R3:W-:Y:S01]  /*2470*/  STG.E.64 desc[UR6][R26.64], R14 ;  /* 0x0000000e1a007986 */ /* 0x0047e2000c101b06 */
[----:B------:R-:W-:Y:S07]  /*2480*/  BAR.SYNC.DEFER_BLOCKING 0x0 ;  /* 0x0000000000007b1d */ /* 0x000fee0000010000 */
[----:B------:R-:W-:Y:S05]  /*2490*/  BRA.U UP0, `(.L_x_40) ;  /* 0xfffffffd001c7547 */ /* 0x000fea000b83ffff */
.L_x_17:
[----:B------:R-:W1:Y:S08]  /*24a0*/  LDC.64 R18, c[0x0][0x380] ;  /* 0x0000e000ff127b82 */ /* 0x000e700000000a00 */
[----:B--23--:R-:W2:Y:S08]  /*24b0*/  LDC.64 R22, c[0x0][0x3a0] ;  /* 0x0000e800ff167b82 */ /* 0x00ceb00000000a00 */
[----:B------:R-:W3:Y:S01]  /*24c0*/  LDC.64 R20, c[0x0][0x388] ;  /* 0x0000e200ff147b82 */ /* 0x000ee20000000a00 */
[----:B-1----:R-:W-:-:S07]  /*24d0*/  IMAD.WIDE R18, R30, 0x8, R18 ;  /* 0x000000081e127825 */ /* 0x002fce00078e0212 */
[----:B------:R-:W-:Y:S08]  /*24e0*/  BAR.SYNC.DEFER_BLOCKING 0x0 ;  /* 0x0000000000007b1d */ /* 0x000ff00000010000 */
[----:B------:R-:W1:Y:S01]  /*24f0*/  LDC.64 R10, c[0x0][0x3a8] ;  /* 0x0000ea00ff0a7b82 */ /* 0x000e620000000a00 */
[----:B0-----:R-:W4:Y:S01]  /*2500*/  LDG.E.64 R2, desc[UR6][R18.64] ;  /* 0x0000000612027981 */ /* 0x001f22000c1e1b00 */
[----:B--2---:R-:W-:-:S04]  /*2510*/  IMAD.WIDE R4, R30, 0x8, R22 ;  /* 0x000000081e047825 */ /* 0x004fc800078e0216 */
[C---:B---3--:R-:W-:Y:S01]  /*2520*/  IMAD.WIDE R20, R30.reuse, 0x8, R20 ;  /* 0x000000081e147825 */ /* 0x048fe200078e0214 */
[----:B----4-:R0:W-:Y:S04]  /*2530*/  STG.E.64 desc[UR6][R4.64], R2 ;  /* 0x0000000204007986 */ /* 0x0101e8000c101b06 */
[----:B------:R-:W2:Y:S01]  /*2540*/  LDG.E.64 R6, desc[UR6][R20.64] ;  /* 0x0000000614067981 */ /* 0x000ea2000c1e1b00 */
[----:B-1----:R-:W-:Y:S01]  /*2550*/  IMAD.WIDE R30, R30, 0x8, R10 ;  /* 0x000000081e1e7825 */ /* 0x002fe200078e020a */
[----:B------:R-:W-:Y:S04]  /*2560*/  BSSY.RECONVERGENT B1, `(.L_x_41) ;  /* 0x00000f9000017945 */ /* 0x000fe80003800200 */
[----:B--2---:R0:W-:Y:S01]  /*2570*/  STG.E.64 desc[UR6][R30.64], R6 ;  /* 0x000000061e007986 */ /* 0x0041e2000c101b06 */
[----:B------:R-:W-:Y:S06]  /*2580*/  BAR.SYNC.DEFER_BLOCKING 0x0 ;  /* 0x0000000000007b1d */ /* 0x000fec0000010000 */
[----:B------:R-:W-:Y:S05]  /*2590*/  @!P0 BRA `(.L_x_42) ;  /* 0x0000000c00d48947 */ /* 0x000fea0003800000 */
[----:B------:R-:W1:Y:S01]  /*25a0*/  LDCU UR4, c[0x0][0x3bc] ;  /* 0x00007780ff0477ac */ /* 0x000e620008000800 */
[----:B------:R-:W2:Y:S01]  /*25b0*/  LDC.64 R12, c[0x0][0x3c8] ;  /* 0x0000f200ff0c7b82 */ /* 0x000ea20000000a00 */
[----:B0-----:R-:W-:Y:S01]  /*25c0*/  MOV R2, 0x1 ;  /* 0x0000000100027802 */ /* 0x001fe20000000f00 */
[----:B------:R-:W0:Y:S01]  /*25d0*/  LDCU.64 UR8, c[0x0][0x3d8] ;  /* 0x00007b00ff0877ac */ /* 0x000e220008000a00 */
[----:B-1----:R-:W-:Y:S01]  /*25e0*/  IMAD R40, R9, UR4, R8 ;  /* 0x0000000409287c24 */ /* 0x002fe2000f8e0208 */
[----:B------:R-:W1:Y:S03]  /*25f0*/  LDCU UR4, c[0x0][0x3cc] ;  /* 0x00007980ff0477ac */ /* 0x000e660008000800 */
[----:B------:R-:W-:-:S05]  /*2600*/  IMAD.WIDE R22, R40, 0x8, R22 ;  /* 0x0000000828167825 */ /* 0x000fca00078e0216 */
[----:B------:R-:W0:Y:S01]  /*2610*/  LDG.E.64 R34, desc[UR6][R22.64] ;  /* 0x0000000616227981 */ /* 0x000e22000c1e1b00 */
[----:B------:R-:W-:Y:S01]  /*2620*/  BSSY.RECONVERGENT B2, `(.L_x_43) ;  /* 0x0000017000027945 */ /* 0x000fe20003800200 */
[----:B-1----:R-:W2:Y:S02]  /*2630*/  MUFU.RCP64H R3, UR4 ;  /* 0x0000000400037d08 */ /* 0x002ea40008001800 */
[----:B--2---:R-:W-:-:S08]  /*2640*/  DFMA R4, R2, -R12, 1 ;  /* 0x3ff000000204742b */ /* 0x004fd0000000080c */
[----:B------:R-:W-:-:S08]  /*2650*/  DFMA R4, R4, R4, R4 ;  /* 0x000000040404722b */ /* 0x000fd00000000004 */
[----:B------:R-:W-:-:S08]  /*2660*/  DFMA R4, R2, R4, R2 ;  /* 0x000000040204722b */ /* 0x000fd00000000002 */
[----:B------:R-:W-:-:S08]  /*2670*/  DFMA R6, R4, -R12, 1 ;  /* 0x3ff000000406742b */ /* 0x000fd0000000080c */
[----:B------:R-:W-:Y:S02]  /*2680*/  DFMA R6, R4, R6, R4 ;  /* 0x000000060406722b */ /* 0x000fe40000000004 */
[----:B0-----:R-:W-:-:S08]  /*2690*/  DMUL R2, R34, UR8 ;  /* 0x0000000822027c28 */ /* 0x001fd00008000000 */
[----:B------:R-:W-:Y:S02]  /*26a0*/  DMUL R10, R2, R6 ;  /* 0x00000006020a7228 */ /* 0x000fe40000000000 */
[----:B------:R-:W-:-:S06]  /*26b0*/  FSETP.GEU.AND P1, PT, |R3|, 6.5827683646048100446e-37, PT ;  /* 0x036000000300780b */ /* 0x000fcc0003f2e200 */
[----:B------:R-:W-:-:S08]  /*26c0*/  DFMA R4, R10, -R12, R2 ;  /* 0x8000000c0a04722b */ /* 0x000fd00000000002 */
[----:B------:R-:W-:-:S10]  /*26d0*/  DFMA R10, R6, R4, R10 ;  /* 0x00000004060a722b */ /* 0x000fd4000000000a */
[----:B------:R-:W-:-:S05]  /*26e0*/  FFMA R4, RZ, UR4, R11 ;  /* 0x00000004ff047c23 */ /* 0x000fca000800000b */
[----:B------:R-:W-:-:S13]  /*26f0*/  FSETP.GT.AND P0, PT, |R4|, 1.469367938527859385e-39, PT ;  /* 0x001000000400780b */ /* 0x000fda0003f04200 */
[----:B------:R-:W-:Y:S05]  /*2700*/  @P0 BRA P1, `(.L_x_44) ;  /* 0x0000000000200947 */ /* 0x000fea0000800000 */
[----:B------:R-:W0:Y:S01]  /*2710*/  LDCU.64 UR4, c[0x0][0x3c8] ;  /* 0x00007900ff0477ac */ /* 0x000e220008000a00 */
[----:B------:R-:W-:Y:S01]  /*2720*/  IMAD.MOV.U32 R12, RZ, RZ, R2 ;  /* 0x000000ffff0c7224 */ /* 0x000fe200078e0002 */
[----:B------:R-:W-:Y:S01]  /*2730*/  MOV R10, 0x2780 ;  /* 0x00002780000a7802 */ /* 0x000fe20000000f00 */
[----:B------:R-:W-:Y:S02]  /*2740*/  IMAD.MOV.U32 R11, RZ, RZ, R3 ;  /* 0x000000ffff0b7224 */ /* 0x000fe400078e0003 */
[----:B0-----:R-:W-:Y:S01]  /*2750*/  IMAD.U32 R38, RZ, RZ, UR4 ;  /* 0x00000004ff267e24 */ /* 0x001fe2000f8e00ff */
[----:B------:R-:W-:-:S07]  /*2760*/  MOV R39, UR5 ;  /* 0x0000000500277c02 */ /* 0x000fce0008000f00 */
[----:B------:R-:W-:Y:S05]  /*2770*/  CALL.REL.NOINC `($__internal_1_$__cuda_sm20_div_rn_f64_full) ;  /* 0x0000001000707944 */ /* 0x000fea0003c00000 */
[----:B------:R-:W-:-:S07]  /*2780*/  IMAD.MOV.U32 R10, RZ, RZ, R12 ;  /* 0x000000ffff0a7224 */ /* 0x000fce00078e000c */
.L_x_44:
[----:B------:R-:W-:Y:S05]  /*2790*/  BSYNC.RECONVERGENT B2 ;  /* 0x0000000000027941 */ /* 0x000fea0003800200 */
.L_x_43:
[----:B------:R-:W2:Y:S01]  /*27a0*/  LDG.E.64 R24, desc[UR6][R22.64+-0x8] ;  /* 0xfffff80616187981 */ /* 0x000ea2000c1e1b00 */
[----:B------:R-:W0:Y:S01]  /*27b0*/  LDCU UR4, c[0x0][0x3d4] ;  /* 0x00007a80ff0477ac */ /* 0x000e220008000800 */
[----:B------:R-:W1:Y:S01]  /*27c0*/  LDC.64 R14, c[0x0][0x3d0] ;  /* 0x0000f400ff0e7b82 */ /* 0x000e620000000a00 */
[----:B------:R-:W-:Y:S01]  /*27d0*/  MOV R4, 0x1 ;  /* 0x0000000100047802 */ /* 0x000fe20000000f00 */
[----:B------:R-:W-:Y:S01]  /*27e0*/  BSSY.RECONVERGENT B2, `(.L_x_45) ;  /* 0x0000018000027945 */ /* 0x000fe20003800200 */
[----:B------:R-:W-:Y:S01]  /*27f0*/  FSETP.GEU.AND P1, PT, |R3|, 6.5827683646048100446e-37, PT ;  /* 0x036000000300780b */ /* 0x000fe20003f2e200 */
[----:B0-----:R-:W1:Y:S03]  /*2800*/  MUFU.RCP64H R5, UR4 ;  /* 0x0000000400057d08 */ /* 0x001e660008001800 */
[----:B-1----:R-:W-:-:S08]  /*2810*/  DFMA R6, R4, -R14, 1 ;  /* 0x3ff000000406742b */ /* 0x002fd0000000080e */
[----:B------:R-:W-:-:S08]  /*2820*/  DFMA R6, R6, R6, R6 ;  /* 0x000000060606722b */ /* 0x000fd00000000006 */
[----:B------:R-:W-:-:S08]  /*2830*/  DFMA R6, R4, R6, R4 ;  /* 0x000000060406722b */ /* 0x000fd00000000004 */
[----:B------:R-:W-:-:S08]  /*2840*/  DFMA R4, R6, -R14, 1 ;  /* 0x3ff000000604742b */ /* 0x000fd0000000080e */
[----:B------:R-:W-:-:S08]  /*2850*/  DFMA R4, R6, R4, R6 ;  /* 0x000000040604722b */ /* 0x000fd00000000006 */
[----:B------:R-:W-:-:S08]  /*2860*/  DMUL R12, R2, R4 ;  /* 0x00000004020c7228 */ /* 0x000fd00000000000 */
[----:B------:R-:W-:-:S08]  /*2870*/  DFMA R6, R12, -R14, R2 ;  /* 0x8000000e0c06722b */ /* 0x000fd00000000002 */
[----:B------:R-:W-:-:S10]  /*2880*/  DFMA R12, R4, R6, R12 ;  /* 0x00000006040c722b */ /* 0x000fd4000000000c */
[----:B------:R-:W-:-:S05]  /*2890*/  FFMA R4, RZ, UR4, R13 ;  /* 0x00000004ff047c23 */ /* 0x000fca000800000d */
[----:B------:R-:W-:Y:S01]  /*28a0*/  FSETP.GT.AND P0, PT, |R4|, 1.469367938527859385e-39, PT ;  /* 0x001000000400780b */ /* 0x000fe20003f04200 */
[----:B--2---:R-:W-:-:S08]  /*28b0*/  DADD R32, R34, -R24 ;  /* 0x0000000022207229 */ /* 0x004fd00000000818 */
[----:B------:R-:W-:-:S04]  /*28c0*/  DFMA R32, R32, -R10, R34 ;  /* 0x8000000a2020722b */ /* 0x000fc80000000022 */
[----:B------:R-:W-:Y:S07]  /*28d0*/  @P0 BRA P1, `(.L_x_46) ;  /* 0x0000000000200947 */ /* 0x000fee0000800000 */
[----:B------:R-:W0:Y:S01]  /*28e0*/  LDCU.64 UR4, c[0x0][0x3d0] ;  /* 0x00007a00ff0477ac */ /* 0x000e220008000a00 */
[----:B------:R-:W-:Y:S01]  /*28f0*/  IMAD.MOV.U32 R12, RZ, RZ, R2 ;  /* 0x000000ffff0c7224 */ /* 0x000fe200078e0002 */
[----:B------:R-:W-:Y:S01]  /*2900*/  MOV R10, 0x2950 ;  /* 0x00002950000a7802 */ /* 0x000fe20000000f00 */
[----:B------:R-:W-:Y:S01]  /*2910*/  IMAD.MOV.U32 R11, RZ, RZ, R3 ;  /* 0x000000ffff0b7224 */ /* 0x000fe200078e0003 */
[----:B0-----:R-:W-:Y:S01]  /*2920*/  MOV R38, UR4 ;  /* 0x0000000400267c02 */ /* 0x001fe20008000f00 */
[----:B------:R-:W-:-:S07]  /*2930*/  IMAD.U32 R39, RZ, RZ, UR5 ;  /* 0x00000005ff277e24 */ /* 0x000fce000f8e00ff */
[----:B------:R-:W-:Y:S05]  /*2940*/  CALL.REL.NOINC `($__internal_1_$__cuda_sm20_div_rn_f64_full) ;  /* 0x0000000c00fc7944 */ /* 0x000fea0003c00000 */
[----:B------:R-:W-:-:S07]  /*2950*/  IMAD.MOV.U32 R13, RZ, RZ, R11 ;  /* 0x000000ffff0d7224 */ /* 0x000fce00078e000b */
.L_x_46:
[----:B------:R-:W-:Y:S05]  /*2960*/  BSYNC.RECONVERGENT B2 ;  /* 0x0000000000027941 */ /* 0x000fea0003800200 */
.L_x_45:
[----:B------:R-:W0:Y:S01]  /*2970*/  LDC R2, c[0x0][0x3bc] ;  /* 0x0000ef00ff027b82 */ /* 0x000e220000000800 */
[----:B------:R-:W1:Y:S07]  /*2980*/  LDCU.64 UR4, c[0x0][0x3c8] ;  /* 0x00007900ff0477ac */ /* 0x000e6e0008000a00 */
[----:B------:R-:W2:Y:S08]  /*2990*/  LDC.64 R26, c[0x0][0x3a0] ;  /* 0x0000e800ff1a7b82 */ /* 0x000eb00000000a00 */
[----:B------:R-:W3:Y:S01]  /*29a0*/  LDC.64 R38, c[0x0][0x3e0] ;  /* 0x0000f800ff267b82 */ /* 0x000ee20000000a00 */
[----:B0-----:R-:W-:-:S07]  /*29b0*/  IMAD R17, R9, R2, -R2 ;  /* 0x0000000209117224 */ /* 0x001fce00078e0a02 */
[----:B------:R-:W0:Y:S01]  /*29c0*/  LDC R10, c[0x0][0x3dc] ;  /* 0x0000f700ff0a7b82 */ /* 0x000e220000000800 */
[----:B------:R-:W-:-:S05]  /*29d0*/  IADD3 R17, PT, PT, R8, R17, RZ ;  /* 0x0000001108117210 */ /* 0x000fca0007ffe0ff */
[----:B--2---:R-:W-:-:S06]  /*29e0*/  IMAD.WIDE R26, R17, 0x8, R26 ;  /* 0x00000008111a7825 */ /* 0x004fcc00078e021a */
[----:B------:R-:W2:Y:S01]  /*29f0*/  LDG.E.64 R26, desc[UR6][R26.64] ;  /* 0x000000061a1a7981 */ /* 0x000ea2000c1e1b00 */
[----:B---3--:R-:W-:Y:S01]  /*2a00*/  DADD R38, R38, R38 ;  /* 0x0000000026267229 */ /* 0x008fe20000000026 */
[----:B------:R-:W-:-:S07]  /*2a10*/  IMAD.MOV.U32 R2, RZ, RZ, 0x1 ;  /* 0x00000001ff027424 */ /* 0x000fce00078e00ff */
[----:B-1----:R-:W-:Y:S01]  /*2a20*/  DMUL R38, R38, UR4 ;  /* 0x0000000426267c28 */ /* 0x002fe20008000000 */
[----:B------:R-:W1:Y:S01]  /*2a30*/  LDCU.64 UR4, c[0x0][0x3d8] ;  /* 0x00007b00ff0477ac */ /* 0x000e620008000a00 */
[----:B0-----:R-:W-:-:S04]  /*2a40*/  FSETP.GEU.AND P1, PT, |R10|, 6.5827683646048100446e-37, PT ;  /* 0x036000000a00780b */ /* 0x001fc80003f2e200 */
[----:B------:R-:W0:Y:S02]  /*2a50*/  MUFU.RCP64H R3, R39 ;  /* 0x0000002700037308 */ /* 0x000e240000001800 */
[----:B0-----:R-:W-:-:S08]  /*2a60*/  DFMA R4, -R38, R2, 1 ;  /* 0x3ff000002604742b */ /* 0x001fd00000000102 */
[----:B------:R-:W-:-:S08]  /*2a70*/  DFMA R4, R4, R4, R4 ;  /* 0x000000040404722b */ /* 0x000fd00000000004 */
[----:B------:R-:W-:-:S08]  /*2a80*/  DFMA R4, R2, R4, R2 ;  /* 0x000000040204722b */ /* 0x000fd00000000002 */
[----:B------:R-:W-:-:S08]  /*2a90*/  DFMA R2, -R38, R4, 1 ;  /* 0x3ff000002602742b */ /* 0x000fd00000000104 */
[----:B------:R-:W-:-:S08]  /*2aa0*/  DFMA R2, R4, R2, R4 ;  /* 0x000000020402722b */ /* 0x000fd00000000004 */
[----:B-1----:R-:W-:-:S08]  /*2ab0*/  DMUL R4, R2, UR4 ;  /* 0x0000000402047c28 */ /* 0x002fd00008000000 */
[----:B------:R-:W-:-:S08]  /*2ac0*/  DFMA R6, -R38, R4, UR4 ;  /* 0x0000000426067e2b */ /* 0x000fd00008000104 */
[----:B------:R-:W-:-:S10]  /*2ad0*/  DFMA R2, R2, R6, R4 ;  /* 0x000000060202722b */ /* 0x000fd40000000004 */
[----:B------:R-:W-:-:S05]  /*2ae0*/  FFMA R6, RZ, R39, R3 ;  /* 0x00000027ff067223 */ /* 0x000fca0000000003 */
[----:B------:R-:W-:Y:S01]  /*2af0*/  FSETP.GT.AND P0, PT, |R6|, 1.469367938527859385e-39, PT ;  /* 0x001000000600780b */ /* 0x000fe20003f04200 */
[----:B--2---:R-:W-:-:S08]  /*2b00*/  DADD R4, R34, -R26 ;  /* 0x0000000022047229 */ /* 0x004fd0000000081a */
[----:B------:R-:W-:-:S04]  /*2b10*/  DFMA R32, R4, -R12, R32 ;  /* 0x8000000c0420722b */ /* 0x000fc80000000020 */
[----:B------:R-:W-:Y:S07]  /*2b20*/  @P0 BRA P1, `(.L_x_47) ;  /* 0x00000000001c0947 */ /* 0x000fee0000800000 */
[----:B------:R-:W0:Y:S01]  /*2b30*/  LDCU.64 UR4, c[0x0][0x3d8] ;  /* 0x00007b00ff0477ac */ /* 0x000e220008000a00 */
[----:B------:R-:W-:Y:S01]  /*2b40*/  MOV R10, 0x2b80 ;  /* 0x00002b80000a7802 */ /* 0x000fe20000000f00 */
[----:B0-----:R-:W-:Y:S01]  /*2b50*/  IMAD.U32 R12, RZ, RZ, UR4 ;  /* 0x00000004ff0c7e24 */ /* 0x001fe2000f8e00ff */
[----:B------:R-:W-:-:S07]  /*2b60*/  MOV R11, UR5 ;  /* 0x00000005000b7c02 */ /* 0x000fce0008000f00 */
[----:B------:R-:W-:Y:S05]  /*2b70*/  CALL.REL.NOINC `($__internal_1_$__cuda_sm20_div_rn_f64_full) ;  /* 0x0000000c00707944 */ /* 0x000fea0003c00000 */
[----:B------:R-:W-:Y:S02]  /*2b80*/  IMAD.MOV.U32 R2, RZ, RZ, R12 ;  /* 0x000000ffff027224 */ /* 0x000fe400078e000c */
[----:B------:R-:W-:-:S07]  /*2b90*/  IMAD.MOV.U32 R3, RZ, RZ, R11 ;  /* 0x000000ffff037224 */ /* 0x000fce00078e000b */
.L_x_47:
[----:B------:R-:W0:Y:S08]  /*2ba0*/  LDC.64 R28, c[0x0][0x390] ;  /* 0x0000e400ff1c7b82 */ /* 0x000e300000000a00 */
[----:B------:R-:W1:Y:S01]  /*2bb0*/  LDC.64 R38, c[0x0][0x3c8] ;  /* 0x0000f200ff267b82 */ /* 0x000e620000000a00 */
[----:B------:R-:W-:Y:S01]  /*2bc0*/  MOV R4, 0x1 ;  /* 0x0000000100047802 */ /* 0x000fe20000000f00 */
[----:B------:R-:W2:Y:S06]  /*2bd0*/  LDCU.64 UR4, c[0x0][0x3d8] ;  /* 0x00007b00ff0477ac */ /* 0x000eac0008000a00 */
[----:B------:R-:W2:Y:S01]  /*2be0*/  LDC.64 R30, c[0x0][0x3e8] ;  /* 0x0000fa00ff1e7b82 */ /* 0x000ea20000000a00 */
[----:B0-----:R-:W-:-:S05]  /*2bf0*/  IMAD.WIDE R28, R40, 0x8, R28 ;  /* 0x00000008281c7825 */ /* 0x001fca00078e021c */
[----:B------:R-:W3:Y:S04]  /*2c00*/  LDG.E.64 R10, desc[UR6][R28.64+0x8] ;  /* 0x000008061c0a7981 */ /* 0x000ee8000c1e1b00 */
[----:B------:R-:W3:Y:S01]  /*2c10*/  LDG.E.64 R6, desc[UR6][R28.64+-0x8] ;  /* 0xfffff8061c067981 */ /* 0x000ee2000c1e1b00 */
[----:B-1----:R-:W-:-:S06]  /*2c20*/  DMUL R38, R38, R38 ;  /* 0x0000002626267228 */ /* 0x002fcc0000000000 */
[----:B------:R-:W0:Y:S01]  /*2c30*/  MUFU.RCP64H R5, R39 ;  /* 0x0000002700057308 */ /* 0x000e220000001800 */
[----:B--2---:R-:W-:-:S10]  /*2c40*/  DMUL R30, R30, UR4 ;  /* 0x000000041e1e7c28 */ /* 0x004fd40008000000 */
[----:B------:R-:W-:Y:S01]  /*2c50*/  FSETP.GEU.AND P1, PT, |R31|, 6.5827683646048100446e-37, PT ;  /* 0x036000001f00780b */ /* 0x000fe20003f2e200 */
[----:B0-----:R-:W-:-:S08]  /*2c60*/  DFMA R12, -R38, R4, 1 ;  /* 0x3ff00000260c742b */ /* 0x001fd00000000104 */
[----:B------:R-:W-:-:S08]  /*2c70*/  DFMA R12, R12, R12, R12 ;  /* 0x0000000c0c0c722b */ /* 0x000fd0000000000c */
[----:B------:R-:W-:-:S08]  /*2c80*/  DFMA R12, R4, R12, R4 ;  /* 0x0000000c040c722b */ /* 0x000fd00000000004 */
[----:B------:R-:W-:-:S08]  /*2c90*/  DFMA R4, -R38, R12, 1 ;  /* 0x3ff000002604742b */ /* 0x000fd0000000010c */
[----:B------:R-:W-:-:S08]  /*2ca0*/  DFMA R4, R12, R4, R12 ;  /* 0x000000040c04722b */ /* 0x000fd0000000000c */
[----:B------:R-:W-:-:S08]  /*2cb0*/  DMUL R12, R30, R4 ;  /* 0x000000041e0c7228 */ /* 0x000fd00000000000 */
[----:B------:R-:W-:-:S08]  /*2cc0*/  DFMA R14, -R38, R12, R30 ;  /* 0x0000000c260e722b */ /* 0x000fd0000000011e */
[----:B------:R-:W-:Y:S02]  /*2cd0*/  DFMA R4, R4, R14, R12 ;  /* 0x0000000e0404722b */ /* 0x000fe4000000000c */
[----:B---3--:R-:W-:-:S08]  /*2ce0*/  DADD R6, R10, -R6 ;  /* 0x000000000a067229 */ /* 0x008fd00000000806 */
[----:B------:R-:W-:-:S05]  /*2cf0*/  FFMA R10, RZ, R39, R5 ;  /* 0x00000027ff0a7223 */ /* 0x000fca0000000005 */
[----:B------:R-:W-:Y:S01]  /*2d00*/  FSETP.GT.AND P0, PT, |R10|, 1.469367938527859385e-39, PT ;  /* 0x001000000a00780b */ /* 0x000fe20003f04200 */
[----:B------:R-:W-:-:S12]  /*2d10*/  DFMA R32, R6, -R2, R32 ;  /* 0x800000020620722b */ /* 0x000fd80000000020 */
[----:B------:R-:W-:Y:S05]  /*2d20*/  @P0 BRA P1, `(.L_x_48) ;  /* 0x0000000000180947 */ /* 0x000fea0000800000 */
[----:B------:R-:W-:Y:S01]  /*2d30*/  IMAD.MOV.U32 R12, RZ, RZ, R30 ;  /* 0x000000ffff0c7224 */ /* 0x000fe200078e001e */
[----:B------:R-:W-:Y:S01]  /*2d40*/  MOV R10, 0x2d70 ;  /* 0x00002d70000a7802 */ /* 0x000fe20000000f00 */
[----:B------:R-:W-:-:S07]  /*2d50*/  IMAD.MOV.U32 R11, RZ, RZ, R31 ;  /* 0x000000ffff0b7224 */ /* 0x000fce00078e001f */
[----:B------:R-:W-:Y:S05]  /*2d60*/  CALL.REL.NOINC `($__internal_1_$__cuda_sm20_div_rn_f64_full) ;  /* 0x0000000800f47944 */ /* 0x000fea0003c00000 */
[----:B------:R-:W-:Y:S01]  /*2d70*/  MOV R4, R12 ;  /* 0x0000000c00047202 */ /* 0x000fe20000000f00 */
[----:B------:R-:W-:-:S07]  /*2d80*/  IMAD.MOV.U32 R5, RZ, RZ, R11 ;  /* 0x000000ffff057224 */ /* 0x000fce00078e000b */
.L_x_48:
[----:B------:R-:W2:Y:S01]  /*2d90*/  LDG.E.64 R10, desc[UR6][R22.64+0x8] ;  /* 0x00000806160a7981 */ /* 0x000ea2000c1e1b00 */
[----:B------:R-:W0:Y:S01]  /*2da0*/  LDC.64 R38, c[0x0][0x3d0] ;  /* 0x0000f400ff267b82 */ /* 0x000e220000000a00 */
[----:B------:R-:W-:Y:S01]  /*2db0*/  IMAD.MOV.U32 R6, RZ, RZ, 0x1 ;  /* 0x00000001ff067424 */ /* 0x000fe200078e00ff */
[----:B------:R-:W-:Y:S01]  /*2dc0*/  DADD R34, R34, R34 ;  /* 0x0000000022227229 */ /* 0x000fe20000000022 */
[----:B------:R-:W-:Y:S01]  /*2dd0*/  FSETP.GEU.AND P1, PT, |R31|, 6.5827683646048100446e-37, PT ;  /* 0x036000001f00780b */ /* 0x000fe20003f2e200 */
[----:B0-----:R-:W-:-:S06]  /*2de0*/  DMUL R38, R38, R38 ;  /* 0x0000002626267228 */ /* 0x001fcc0000000000 */
[----:B------:R-:W0:Y:S02]  /*2df0*/  MUFU.RCP64H R7, R39 ;  /* 0x0000002700077308 */ /* 0x000e240000001800 */
[----:B0-----:R-:W-:-:S08]  /*2e00*/  DFMA R12, -R38, R6, 1 ;  /* 0x3ff00000260c742b */ /* 0x001fd00000000106 */
[----:B------:R-:W-:-:S08]  /*2e10*/  DFMA R12, R12, R12, R12 ;  /* 0x0000000c0c0c722b */ /* 0x000fd0000000000c */
[----:B------:R-:W-:-:S08]  /*2e20*/  DFMA R12, R6, R12, R6 ;  /* 0x0000000c060c722b */ /* 0x000fd00000000006 */
[----:B------:R-:W-:-:S08]  /*2e30*/  DFMA R6, -R38, R12, 1 ;  /* 0x3ff000002606742b */ /* 0x000fd0000000010c */
[----:B------:R-:W-:-:S08]  /*2e40*/  DFMA R6, R12, R6, R12 ;  /* 0x000000060c06722b */ /* 0x000fd0000000000c */
[----:B------:R-:W-:-:S08]  /*2e50*/  DMUL R12, R30, R6 ;  /* 0x000000061e0c7228 */ /* 0x000fd00000000000 */
[----:B------:R-:W-:-:S08]  /*2e60*/  DFMA R14, -R38, R12, R30 ;  /* 0x0000000c260e722b */ /* 0x000fd0000000011e */
[----:B------:R-:W-:-:S10]  /*2e70*/  DFMA R6, R6, R14, R12 ;  /* 0x0000000e0606722b */ /* 0x000fd4000000000c */
[----:B------:R-:W-:-:S05]  /*2e80*/  FFMA R12, RZ, R39, R7 ;  /* 0x00000027ff0c7223 */ /* 0x000fca0000000007 */
[----:B------:R-:W-:Y:S01]  /*2e90*/  FSETP.GT.AND P0, PT, |R12|, 1.469367938527859385e-39, PT ;  /* 0x001000000c00780b */ /* 0x000fe20003f04200 */
[----:B--2---:R-:W-:-:S08]  /*2ea0*/  DADD R10, R10, -R34 ;  /* 0x000000000a0a7229 */ /* 0x004fd00000000822 */
[----:B------:R-:W-:-:S08]  /*2eb0*/  DADD R10, R24, R10 ;  /* 0x00000000180a7229 */ /* 0x000fd0000000000a */
[----:B------:R-:W-:Y:S01]  /*2ec0*/  DFMA R32, R10, R4, R32 ;  /* 0x000000040a20722b */ /* 0x000fe20000000020 */
[----:B------:R-:W-:Y:S10]  /*2ed0*/  @P0 BRA P1, `(.L_x_49) ;  /* 0x0000000000180947 */ /* 0x000ff40000800000 */
[----:B------:R-:W-:Y:S01]  /*2ee0*/  MOV R12, R30 ;  /* 0x0000001e000c7202 */ /* 0x000fe20000000f00 */
[----:B------:R-:W-:Y:S01]  /*2ef0*/  IMAD.MOV.U32 R11, RZ, RZ, R31 ;  /* 0x000000ffff0b7224 */ /* 0x000fe200078e001f */
[----:B------:R-:W-:-:S07]  /*2f00*/  MOV R10, 0x2f20 ;  /* 0x00002f20000a7802 */ /* 0x000fce0000000f00 */
[----:B------:R-:W-:Y:S05]  /*2f10*/  CALL.REL.NOINC `($__internal_1_$__cuda_sm20_div_rn_f64_full) ;  /* 0x0000000800887944 */ /* 0x000fea0003c00000 */
[----:B------:R-:W-:Y:S01]  /*2f20*/  IMAD.MOV.U32 R6, RZ, RZ, R12 ;  /* 0x000000ffff067224 */ /* 0x000fe200078e000c */
[----:B------:R-:W-:-:S07]  /*2f30*/  MOV R7, R11 ;  /* 0x0000000b00077202 */ /* 0x000fce0000000f00 */
.L_x_49:
[----:B------:R-:W0:Y:S01]  /*2f40*/  LDC R11, c[0x0][0x3bc] ;  /* 0x0000ef00ff0b7b82 */ /* 0x000e220000000800 */
[----:B------:R-:W1:Y:S01]  /*2f50*/  LDCU UR8, c[0x0][0x3cc] ;  /* 0x00007980ff0877ac */ /* 0x000e620008000800 */
[----:B------:R-:W2:Y:S06]  /*2f60*/  LDCU.64 UR4, c[0x0][0x3d8] ;  /* 0x00007b00ff0477ac */ /* 0x000eac0008000a00 */
[----:B------:R-:W3:Y:S01]  /*2f70*/  LDC.64 R14, c[0x0][0x3c8] ;  /* 0x0000f200ff0e7b82 */ /* 0x000ee20000000a00 */
[----:B0-----:R-:W-:-:S07]  /*2f80*/  IMAD.WIDE R22, R11, 0x8, R22 ;  /* 0x000000080b167825 */ /* 0x001fce00078e0216 */
[----:B------:R-:W0:Y:S01]  /*2f90*/  LDC.64 R10, c[0x0][0x3a8] ;  /* 0x0000ea00ff0a7b82 */ /* 0x000e220000000a00 */
[----:B------:R-:W4:Y:S01]  /*2fa0*/  LDG.E.64 R22, desc[UR6][R22.64] ;  /* 0x0000000616167981 */ /* 0x000f22000c1e1b00 */
[----:B0-----:R-:W-:Y:S02]  /*2fb0*/  IMAD.WIDE R40, R40, 0x8, R10 ;  /* 0x0000000828287825 */ /* 0x001fe400078e020a */
[----:B-1----:R-:W3:Y:S01]  /*2fc0*/  MUFU.RCP64H R11, UR8 ;  /* 0x00000008000b7d08 */ /* 0x002ee20008001800 */
[----:B----4-:R-:W-:-:S08]  /*2fd0*/  DADD R34, -R34, R22 ;  /* 0x0000000022227229 */ /* 0x010fd00000000116 */
[----:B------:R-:W-:-:S08]  /*2fe0*/  DADD R34, R26, R34 ;  /* 0x000000001a227229 */ /* 0x000fd00000000022 */
[----:B------:R-:W-:-:S07]  /*2ff0*/  DFMA R32, R34, R6, R32 ;  /* 0x000000062220722b */ /* 0x000fce0000000020 */
[----:B------:R0:W-:Y:S04]  /*3000*/  STG.E.64 desc[UR6][R18.64], R32 ;  /* 0x0000002012007986 */ /* 0x0001e8000c101b06 */
[----:B------:R-:W2:Y:S01]  /*3010*/  LDG.E.64 R26, desc[UR6][R40.64] ;  /* 0x00000006281a7981 */ /* 0x000ea2000c1e1b00 */
[----:B------:R-:W-:Y:S01]  /*3020*/  IMAD.MOV.U32 R10, RZ, RZ, 0x1 ;  /* 0x00000001ff0a7424 */ /* 0x000fe200078e00ff */
[----:B------:R-:W-:Y:S05]  /*3030*/  BSSY.RECONVERGENT B2, `(.L_x_50) ;  /* 0x0000016000027945 */ /* 0x000fea0003800200 */
[----:B---3--:R-:W-:-:S08]  /*3040*/  DFMA R12, R10, -R14, 1 ;  /* 0x3ff000000a0c742b */ /* 0x008fd0000000080e */
[----:B------:R-:W-:-:S08]  /*3050*/  DFMA R12, R12, R12, R12 ;  /* 0x0000000c0c0c722b */ /* 0x000fd0000000000c */
[----:B------:R-:W-:-:S08]  /*3060*/  DFMA R12, R10, R12, R10 ;  /* 0x0000000c0a0c722b */ /* 0x000fd0000000000a */
[----:B------:R-:W-:-:S08]  /*3070*/  DFMA R10, R12, -R14, 1 ;  /* 0x3ff000000c0a742b */ /* 0x000fd0000000080e */
[----:B0-----:R-:W-:Y:S02]  /*3080*/  DFMA R18, R12, R10, R12 ;  /* 0x0000000a0c12722b */ /* 0x001fe4000000000c */
[----:B--2---:R-:W-:-:S08]  /*3090*/  DMUL R24, R26, UR4 ;  /* 0x000000041a187c28 */ /* 0x004fd00008000000 */
        /* <DEDUP_REMOVED lines=10> */
[----:B------:R-:W-:Y:S01]  /*3140*/  IMAD.MOV.U32 R11, RZ, RZ, R25 ;  /* 0x000000ffff0b7224 */ /* 0x000fe200078e0019 */
[----:B0-----:R-:W-:Y:S01]  /*3150*/  MOV R38, UR4 ;  /* 0x0000000400267c02 */ /* 0x001fe20008000f00 */
[----:B------:R-:W-:-:S07]  /*3160*/  IMAD.U32 R39, RZ, RZ, UR5 ;  /* 0x00000005ff277e24 */ /* 0x000fce000f8e00ff */
[----:B------:R-:W-:Y:S05]  /*3170*/  CALL.REL.NOINC `($__internal_1_$__cuda_sm20_div_rn_f64_full) ;  /* 0x0000000400f07944 */ /* 0x000fea0003c00000 */
[----:B------:R-:W-:-:S07]  /*3180*/  MOV R13, R11 ;  /* 0x0000000b000d7202 */ /* 0x000fce0000000f00 */
.L_x_51:
[----:B------:R-:W-:Y:S05]  /*3190*/  BSYNC.RECONVERGENT B2 ;  /* 0x0000000000027941 */ /* 0x000fea0003800200 */
.L_x_50:
[----:B------:R-:W2:Y:S01]  /*31a0*/  LDG.E.64 R22, desc[UR6][R40.64+-0x8] ;  /* 0xfffff80628167981 */ /* 0x000ea2000c1e1b00 */
[----:B------:R-:W0:Y:S01]  /*31b0*/  LDCU UR4, c[0x0][0x3d4] ;  /* 0x00007a80ff0477ac */ /* 0x000e220008000800 */
[----:B------:R-:W1:Y:S01]  /*31c0*/  LDC.64 R14, c[0x0][0x3d0] ;  /* 0x0000f400ff0e7b82 */ /* 0x000e620000000a00 */
[----:B------:R-:W-:Y:S01]  /*31d0*/  IMAD.MOV.U32 R10, RZ, RZ, 0x1 ;  /* 0x00000001ff0a7424 */ /* 0x000fe200078e00ff */
[----:B------:R-:W-:Y:S01]  /*31e0*/  FSETP.GEU.AND P1, PT, |R25|, 6.5827683646048100446e-37, PT ;  /* 0x036000001900780b */ /* 0x000fe20003f2e200 */
[----:B------:R-:W-:Y:S01]  /*31f0*/  BSSY.RECONVERGENT B2, `(.L_x_52) ;  /* 0x0000017000027945 */ /* 0x000fe20003800200 */
        /* <DEDUP_REMOVED lines=16> */
[----:B------:R-:W-:Y:S02]  /*3300*/  MOV R11, R25 ;  /* 0x00000019000b7202 */ /* 0x000fe40000000f00 */
[----:B------:R-:W-:Y:S01]  /*3310*/  MOV R10, 0x3350 ;  /* 0x00003350000a7802 */ /* 0x000fe20000000f00 */
[----:B0-----:R-:W-:Y:S02]  /*3320*/  IMAD.U32 R38, RZ, RZ, UR4 ;  /* 0x00000004ff267e24 */ /* 0x001fe4000f8e00ff */
[----:B------:R-:W-:-:S07]  /*3330*/  IMAD.U32 R39, RZ, RZ, UR5 ;  /* 0x00000005ff277e24 */ /* 0x000fce000f8e00ff */
[----:B------:R-:W-:Y:S05]  /*3340*/  CALL.REL.NOINC `($__internal_1_$__cuda_sm20_div_rn_f64_full) ;  /* 0x00000004007c7944 */ /* 0x000fea0003c00000 */
[----:B------:R-:W-:-:S07]  /*3350*/  MOV R10, R12 ;  /* 0x0000000c000a7202 */ /* 0x000fce0000000f00 */
.L_x_53:
[----:B------:R-:W-:Y:S05]  /*3360*/  BSYNC.RECONVERGENT B2 ;  /* 0x0000000000027941 */ /* 0x000fea0003800200 */
.L_x_52:
[----:B------:R-:W0:Y:S01]  /*3370*/  LDC.64 R12, c[0x0][0x3a8] ;  /* 0x0000ea00ff0c7b82 */ /* 0x000e220000000a00 */
[----:B------:R-:W2:Y:S07]  /*3380*/  LDG.E.64 R24, desc[UR6][R40.64+0x8] ;  /* 0x0000080628187981 */ /* 0x000eae000c1e1b00 */
[----:B------:R-:W1:Y:S08]  /*3390*/  LDC.64 R14, c[0x0][0x390] ;  /* 0x0000e400ff0e7b82 */ /* 0x000e700000000a00 */
[----:B------:R-:W3:Y:S01]  /*33a0*/  LDC R31, c[0x0][0x3bc] ;  /* 0x0000ef00ff1f7b82 */ /* 0x000ee20000000800 */
[----:B0-----:R-:W-:-:S06]  /*33b0*/  IMAD.WIDE R12, R17, 0x8, R12 ;  /* 0x00000008110c7825 */ /* 0x001fcc00078e020c */
[----:B------:R-:W4:Y:S01]  /*33c0*/  LDG.E.64 R12, desc[UR6][R12.64] ;  /* 0x000000060c0c7981 */ /* 0x000f22000c1e1b00 */
[----:B-1----:R-:W-:-:S06]  /*33d0*/  IMAD.WIDE R16, R17, 0x8, R14 ;  /* 0x0000000811107825 */ /* 0x002fcc00078e020e */
[----:B------:R-:W5:Y:S01]  /*33e0*/  LDG.E.64 R16, desc[UR6][R16.64] ;  /* 0x0000000610107981 */ /* 0x000f62000c1e1b00 */
[----:B---3--:R-:W-:-:S04]  /*33f0*/  IMAD.WIDE R28, R31, 0x8, R28 ;  /* 0x000000081f1c7825 */ /* 0x008fc800078e021c */
[----:B------:R-:W-:Y:S02]  /*3400*/  IMAD.WIDE R30, R31, 0x8, R40 ;  /* 0x000000081f1e7825 */ /* 0x000fe400078e0228 */
[----:B------:R-:W5:Y:S04]  /*3410*/  LDG.E.64 R28, desc[UR6][R28.64] ;  /* 0x000000061c1c7981 */ /* 0x000f68000c1e1b00 */
[----:B------:R-:W3:Y:S01]  /*3420*/  LDG.E.64 R30, desc[UR6][R30.64] ;  /* 0x000000061e1e7981 */ /* 0x000ee2000c1e1b00 */
[C---:B----4-:R-:W-:Y:S02]  /*3430*/  DADD R14, R26.reuse, -R12 ;  /* 0x000000001a0e7229 */ /* 0x050fe4000000080c */
[----:B------:R-:W-:-:S06]  /*3440*/  DADD R26, R26, R26 ;  /* 0x000000001a1a7229 */ /* 0x000fcc000000001a */
[----:B------:R-:W-:Y:S02]  /*3450*/  DFMA R14, R14, -R10, R18 ;  /* 0x8000000a0e0e722b */ /* 0x000fe40000000012 */
[----:B--2---:R-:W-:Y:S02]  /*3460*/  DADD R24, R24, -R26 ;  /* 0x0000000018187229 */ /* 0x004fe4000000081a */
[----:B-----5:R-:W-:-:S06]  /*3470*/  DADD R10, R28, -R16 ;  /* 0x000000001c0a7229 */ /* 0x020fcc0000000810 */
[----:B------:R-:W-:Y:S02]  /*3480*/  DADD R24, R22, R24 ;  /* 0x0000000016187229 */ /* 0x000fe40000000018 */
[----:B---3--:R-:W-:Y:S02]  /*3490*/  DADD R26, -R26, R30 ;  /* 0x000000001a1a7229 */ /* 0x008fe4000000011e */
[----:B------:R-:W-:-:S06]  /*34a0*/  DFMA R10, R10, R2, R14 ;  /* 0x000000020a0a722b */ /* 0x000fcc000000000e */
[----:B------:R-:W-:Y:S02]  /*34b0*/  DADD R26, R12, R26 ;  /* 0x000000000c1a7229 */ /* 0x000fe4000000001a */
[----:B------:R-:W-:-:S08]  /*34c0*/  DFMA R10, R24, R4, R10 ;  /* 0x00000004180a722b */ /* 0x000fd0000000000a */
[----:B------:R-:W-:-:S07]  /*34d0*/  DFMA R10, R26, R6, R10 ;  /* 0x000000061a0a722b */ /* 0x000fce000000000a */
[----:B------:R1:W-:Y:S04]  /*34e0*/  STG.E.64 desc[UR6][R20.64], R10 ;  /* 0x0000000a14007986 */ /* 0x0003e8000c101b06 */
.L_x_42:
[----:B------:R-:W-:Y:S05]  /*34f0*/  BSYNC.RECONVERGENT B1 ;  /* 0x0000000000017941 */ /* 0x000fea0003800200 */
.L_x_41:
[----:B------:R-:W0:Y:S01]  /*3500*/  LDC.64 R16, c[0x0][0x3b8] ;  /* 0x0000ee00ff107b82 */ /* 0x000e220000000a00 */
[----:B------:R-:W-:Y:S02]  /*3510*/  IMAD.MOV.U32 R18, RZ, RZ, 0x0 ;  /* 0x00000000ff127424 */ /* 0x000fe400078e00ff */
[----:B------:R-:W-:-:S05]  /*3520*/  IMAD.MOV.U32 R19, RZ, RZ, 0x3ff00000 ;  /* 0x3ff00000ff137424 */ /* 0x000fca00078e00ff */
[----:B-1----:R-:W1:Y:S08]  /*3530*/  LDC.64 R10, c[0x0][0x380] ;  /* 0x0000e000ff0a7b82 */ /* 0x002e700000000a00 */
[----:B------:R-:W2:Y:S01]  /*3540*/  LDC.64 R14, c[0x0][0x388] ;  /* 0x0000e200ff0e7b82 */ /* 0x000ea20000000a00 */
[-C--:B0-----:R-:W-:Y:S02]  /*3550*/  IMAD R7, R9, R17.reuse, RZ ;  /* 0x0000001109077224 */ /* 0x081fe400078e02ff */
[----:B------:R-:W-:-:S02]  /*3560*/  IMAD R17, R0, R17, RZ ;  /* 0x0000001100117224 */ /* 0x000fc400078e02ff */
[----:B-1----:R-:W-:-:S03]  /*3570*/  IMAD.WIDE R2, R7, 0x8, R10 ;  /* 0x0000000807027825 */ /* 0x002fc600078e020a */
[----:B------:R-:W-:Y:S01]  /*3580*/  BAR.SYNC.DEFER_BLOCKING 0x0 ;  /* 0x0000000000007b1d */ /* 0x000fe20000010000 */
[----:B------:R-:W-:-:S04]  /*3590*/  IMAD.WIDE R10, R8, 0x8, R10 ;  /* 0x00000008080a7825 */ /* 0x000fc800078e020a */
[----:B--2---:R-:W-:-:S04]  /*35a0*/  IMAD.WIDE R6, R7, 0x8, R14 ;  /* 0x0000000807067825 */ /* 0x004fc800078e020e */
[----:B------:R-:W-:-:S04]  /*35b0*/  IMAD.WIDE R4, R16, 0x8, R2 ;  /* 0x0000000810047825 */ /* 0x000fc800078e0202 */
[----:B------:R-:W-:-:S04]  /*35c0*/  IMAD.WIDE R14, R8, 0x8, R14 ;  /* 0x00000008080e7825 */ /* 0x000fc800078e020e */
[----:B------:R-:W-:-:S04]  /*35d0*/  IMAD.WIDE R8, R16, 0x8, R6 ;  /* 0x0000000810087825 */ /* 0x000fc800078e0206 */
[C---:B------:R-:W-:Y:S01]  /*35e0*/  IMAD.WIDE R12, R17.reuse, 0x8, R10 ;  /* 0x00000008110c7825 */ /* 0x040fe200078e020a */
[----:B------:R-:W-:Y:S03]  /*35f0*/  STG.E.64 desc[UR6][R2.64], RZ ;  /* 0x000000ff02007986 */ /* 0x000fe6000c101b06 */
[----:B------:R-:W-:Y:S01]  /*3600*/  IMAD.WIDE R16, R17, 0x8, R14 ;  /* 0x0000000811107825 */ /* 0x000fe200078e020e */
[----:B------:R-:W-:Y:S04]  /*3610*/  STG.E.64 desc[UR6][R4.64+-0x8], RZ ;  /* 0xfffff8ff04007986 */ /* 0x000fe8000c101b06 */
[----:B------:R-:W-:Y:S04]  /*3620*/  STG.E.64 desc[UR6][R6.64], RZ ;  /* 0x000000ff06007986 */ /* 0x000fe8000c101b06 */
[----:B------:R-:W-:Y:S04]  /*3630*/  STG.E.64 desc[UR6][R8.64+-0x8], RZ ;  /* 0xfffff8ff08007986 */ /* 0x000fe8000c101b06 */
[----:B------:R-:W-:Y:S04]  /*3640*/  STG.E.64 desc[UR6][R10.64], RZ ;  /* 0x000000ff0a007986 */ /* 0x000fe8000c101b06 */
[----:B------:R-:W-:Y:S04]  /*3650*/  STG.E.64 desc[UR6][R12.64], R18 ;  /* 0x000000120c007986 */ /* 0x000fe8000c101b06 */
[----:B------:R-:W-:Y:S04]  /*3660*/  STG.E.64 desc[UR6][R14.64], RZ ;  /* 0x000000ff0e007986 */ /* 0x000fe8000c101b06 */
[----:B------:R-:W-:Y:S01]  /*3670*/  STG.E.64 desc[UR6][R16.64], RZ ;  /* 0x000000ff10007986 */ /* 0x000fe2000c101b06 */
[----:B------:R-:W-:Y:S06]  /*3680*/  BAR.SYNC.DEFER_BLOCKING 0x0 ;  /* 0x0000000000007b1d */ /* 0x000fec0000010000 */
[----:B------:R-:W-:Y:S05]  /*3690*/  EXIT ;  /* 0x000000000000794d */ /* 0x000fea0003800000 */
        .weak           $__internal_0_$__cuda_sm20_dblrcp_rn_slowpath_v3
        .type           $__internal_0_$__cuda_sm20_dblrcp_rn_slowpath_v3,@function
        .size           $__internal_0_$__cuda_sm20_dblrcp_rn_slowpath_v3,($__internal_1_$__cuda_sm20_div_rn_f64_full - $__internal_0_$__cuda_sm20_dblrcp_rn_slowpath_v3)
$__internal_0_$__cuda_sm20_dblrcp_rn_slowpath_v3:
[----:B------:R-:W0:Y:S08]  /*36a0*/  LDC.64 R16, c[0x0][0x3d8] ;  /* 0x0000f600ff107b82 */ /* 0x000e300000000a00 */
[----:B------:R-:W1:Y:S01]  /*36b0*/  LDC R7, c[0x0][0x3dc] ;  /* 0x0000f700ff077b82 */ /* 0x000e620000000800 */
[----:B0-----:R-:W-:-:S14]  /*36c0*/  DSETP.GTU.AND P1, PT, |R16|, +INF , PT ;  /* 0x7ff000001000742a */ /* 0x001fdc0003f2c200 */
[----:B-1----:R-:W-:Y:S05]  /*36d0*/  @P1 BRA `(.L_x_54) ;  /* 0x0000000000801947 */ /* 0x002fea0003800000 */
[----:B------:R-:W-:-:S04]  /*36e0*/  LOP3.LUT R11, R7, 0x7fffffff, RZ, 0xc0, !PT ;  /* 0x7fffffff070b7812 */ /* 0x000fc800078ec0ff */
[----:B------:R-:W-:-:S04]  /*36f0*/  IADD3 R18, PT, PT, R11, -0x1, RZ ;  /* 0xffffffff0b127810 */ /* 0x000fc80007ffe0ff */
[----:B------:R-:W-:-:S13]  /*3700*/  ISETP.GE.U32.AND P1, PT, R18, 0x7fefffff, PT ;  /* 0x7fefffff1200780c */ /* 0x000fda0003f26070 */
[----:B------:R-:W-:Y:S01]  /*3710*/  @P1 LOP3.LUT R19, R7, 0x7ff00000, RZ, 0x3c, !PT ;  /* 0x7ff0000007131812 */ /* 0x000fe200078e3cff */
[----:B------:R-:W-:Y:S01]  /*3720*/  @P1 IMAD.MOV.U32 R18, RZ, RZ, RZ ;  /* 0x000000ffff121224 */ /* 0x000fe200078e00ff */
[----:B------:R-:W-:Y:S06]  /*3730*/  @P1 BRA `(.L_x_55) ;  /* 0x0000000000701947 */ /* 0x000fec0003800000 */
[----:B------:R-:W-:-:S13]  /*3740*/  ISETP.GE.U32.AND P1, PT, R11, 0x1000001, PT ;  /* 0x010000010b00780c */ /* 0x000fda0003f26070 */
[----:B------:R-:W-:Y:S05]  /*3750*/  @!P1 BRA `(.L_x_56) ;  /* 0x0000000000389947 */ /* 0x000fea0003800000 */
[----:B------:R-:W0:Y:S01]  /*3760*/  LDCU UR4, c[0x0][0x3d8] ;  /* 0x00007b00ff0477ac */ /* 0x000e220008000800 */
[----:B------:R-:W-:-:S04]  /*3770*/  VIADD R19, R7, 0xc0200000 ;  /* 0xc020000007137836 */ /* 0x000fc80000000000 */
[----:B------:R-:W1:Y:S01]  /*3780*/  MUFU.RCP64H R27, R19 ;  /* 0x00000013001b7308 */ /* 0x000e620000001800 */
[----:B0-----:R-:W-:-:S06]  /*3790*/  MOV R18, UR4 ;  /* 0x0000000400127c02 */ /* 0x001fcc0008000f00 */
[----:B-1----:R-:W-:-:S08]  /*37a0*/  DFMA R28, -R18, R26, 1 ;  /* 0x3ff00000121c742b */ /* 0x002fd0000000011a */
[----:B------:R-:W-:-:S08]  /*37b0*/  DFMA R28, R28, R28, R28 ;  /* 0x0000001c1c1c722b */ /* 0x000fd0000000001c */
[----:B------:R-:W-:-:S08]  /*37c0*/  DFMA R28, R26, R28, R26 ;  /* 0x0000001c1a1c722b */ /* 0x000fd0000000001a */
[----:B------:R-:W-:-:S08]  /*37d0*/  DFMA R26, -R18, R28, 1 ;  /* 0x3ff00000121a742b */ /* 0x000fd0000000011c */
[----:B------:R-:W-:-:S08]  /*37e0*/  DFMA R26, R28, R26, R28 ;  /* 0x0000001a1c1a722b */ /* 0x000fd0000000001c */
[----:B------:R-:W-:-:S08]  /*37f0*/  DMUL R26, R26, 2.2250738585072013831e-308 ;  /* 0x001000001a1a7828 */ /* 0x000fd00000000000 */
[----:B------:R-:W-:-:S08]  /*3800*/  DFMA R16, R26, -R16, 1 ;  /* 0x3ff000001a10742b */ /* 0x000fd00000000810 */
[----:B------:R-:W-:-:S08]  /*3810*/  DFMA R16, R16, R16, R16 ;  /* 0x000000101010722b */ /* 0x000fd00000000010 */
[----:B------:R-:W-:Y:S01]  /*3820*/  DFMA R18, R26, R16, R26 ;  /* 0x000000101a12722b */ /* 0x000fe2000000001a */
[----:B------:R-:W-:Y:S10]  /*3830*/  BRA `(.L_x_55) ;  /* 0x0000000000307947 */ /* 0x000ff40003800000 */
.L_x_56:
[----:B------:R-:W-:Y:S01]  /*3840*/  DMUL R16, R16, 8.11296384146066816958e+31 ;  /* 0x4690000010107828 */ /* 0x000fe20000000000 */
[----:B------:R-:W-:-:S05]  /*3850*/  IMAD.MOV.U32 R18, RZ, RZ, R26 ;  /* 0x000000ffff127224 */ /* 0x000fca00078e001a */
[----:B------:R-:W0:Y:S02]  /*3860*/  MUFU.RCP64H R19, R17 ;  /* 0x0000001100137308 */ /* 0x000e240000001800 */
[----:B0-----:R-:W-:-:S08]  /*3870*/  DFMA R26, -R16, R18, 1 ;  /* 0x3ff00000101a742b */ /* 0x001fd00000000112 */
[----:B------:R-:W-:-:S08]  /*3880*/  DFMA R26, R26, R26, R26 ;  /* 0x0000001a1a1a722b */ /* 0x000fd0000000001a */
[----:B------:R-:W-:-:S08]  /*3890*/  DFMA R26, R18, R26, R18 ;  /* 0x0000001a121a722b */ /* 0x000fd00000000012 */
[----:B------:R-:W-:-:S08]  /*38a0*/  DFMA R18, -R16, R26, 1 ;  /* 0x3ff000001012742b */ /* 0x000fd0000000011a */
[----:B------:R-:W-:-:S08]  /*38b0*/  DFMA R18, R26, R18, R26 ;  /* 0x000000121a12722b */ /* 0x000fd0000000001a */
[----:B------:R-:W-:Y:S01]  /*38c0*/  DMUL R18, R18, 8.11296384146066816958e+31 ;  /* 0x4690000012127828 */ /* 0x000fe20000000000 */
[----:B------:R-:W-:Y:S10]  /*38d0*/  BRA `(.L_x_55) ;  /* 0x0000000000087947 */ /* 0x000ff40003800000 */
.L_x_54:
[----:B------:R-:W0:Y:S01]  /*38e0*/  LDC R18, c[0x0][0x3d8] ;  /* 0x0000f600ff127b82 */ /* 0x000e220000000800 */
[----:B------:R-:W-:-:S07]  /*38f0*/  LOP3.LUT R19, R7, 0x80000, RZ, 0xfc, !PT ;  /* 0x0008000007137812 */ /* 0x000fce00078efcff */
.L_x_55:
[----:B------:R-:W-:Y:S01]  /*3900*/  IMAD.MOV.U32 R11, RZ, RZ, 0x0 ;  /* 0x00000000ff0b7424 */ /* 0x000fe200078e00ff */
[----:B------:R-:W-:Y:S01]  /*3910*/  MOV R17, R19 ;  /* 0x0000001300117202 */ /* 0x000fe20000000f00 */
[----:B0-----:R-:W-:Y:S02]  /*3920*/  IMAD.MOV.U32 R16, RZ, RZ, R18 ;  /* 0x000000ffff107224 */ /* 0x001fe400078e0012 */
[----:B------:R-:W-:Y:S05]  /*3930*/  RET.REL.NODEC R10 `(_Z6cavityPdS_S_S_S_S_S_iiiddddd) ;  /* 0xffffffc40ab07950 */ /* 0x000fea0003c3ffff */
        .weak           $__internal_1_$__cuda_sm20_div_rn_f64_full
        .type           $__internal_1_$__cuda_sm20_div_rn_f64_full,@function
        .size           $__internal_1_$__cuda_sm20_div_rn_f64_full,($_Z6cavityPdS_S_S_S_S_S_iiiddddd$__internal_accurate_pow - $__internal_1_$__cuda_sm20_div_rn_f64_full)
$__internal_1_$__cuda_sm20_div_rn_f64_full:
[C---:B------:R-:W-:Y:S01]  /*3940*/  FSETP.GEU.AND P1, PT, |R39|.reuse, 1.469367938527859385e-39, PT ;  /* 0x001000002700780b */ /* 0x040fe20003f2e200 */
[----:B------:R-:W-:Y:S01]  /*3950*/  IMAD.MOV.U32 R47, RZ, RZ, R11 ;  /* 0x000000ffff2f7224 */ /* 0x000fe200078e000b */
[----:B------:R-:W-:Y:S01]  /*3960*/  LOP3.LUT R36, R39, 0x800fffff, RZ, 0xc0, !PT ;  /* 0x800fffff27247812 */ /* 0x000fe200078ec0ff */
[----:B------:R-:W-:Y:S01]  /*3970*/  IMAD.MOV.U32 R44, RZ, RZ, 0x1 ;  /* 0x00000001ff2c7424 */ /* 0x000fe200078e00ff */
[----:B------:R-:W-:Y:S01]  /*3980*/  MOV R46, R12 ;  /* 0x0000000c002e7202 */ /* 0x000fe20000000f00 */
[----:B------:R-:W-:Y:S01]  /*3990*/  BSSY.RECONVERGENT B0, `(.L_x_57) ;  /* 0x0000059000007945 */ /* 0x000fe20003800200 */
[----:B------:R-:W-:Y:S01]  /*39a0*/  LOP3.LUT R37, R36, 0x3ff00000, RZ, 0xfc, !PT ;  /* 0x3ff0000024257812 */ /* 0x000fe200078efcff */
[----:B------:R-:W-:Y:S01]  /*39b0*/  IMAD.MOV.U32 R36, RZ, RZ, R38 ;  /* 0x000000ffff247224 */ /* 0x000fe200078e0026 */
[C---:B------:R-:W-:Y:S02]  /*39c0*/  FSETP.GEU.AND P3, PT, |R47|.reuse, 1.469367938527859385e-39, PT ;  /* 0x001000002f00780b */ /* 0x040fe40003f6e200 */
[----:B------:R-:W-:-:S02]  /*39d0*/  LOP3.LUT R11, R47, 0x7ff00000, RZ, 0xc0, !PT ;  /* 0x7ff000002f0b7812 */ /* 0x000fc400078ec0ff */
[----:B------:R-:W-:Y:S01]  /*39e0*/  LOP3.LUT R14, R39, 0x7ff00000, RZ, 0xc0, !PT ;  /* 0x7ff00000270e7812 */ /* 0x000fe200078ec0ff */
[----:B------:R-:W-:-:S03]  /*39f0*/  @!P1 DMUL R36, R38, 8.98846567431157953865e+307 ;  /* 0x7fe0000026249828 */ /* 0x000fc60000000000 */
[----:B------:R-:W-:-:S03]  /*3a00*/  ISETP.GE.U32.AND P2, PT, R11, R14, PT ;  /* 0x0000000e0b00720c */ /* 0x000fc60003f46070 */
[----:B------:R-:W0:Y:S02]  /*3a10*/  MUFU.RCP64H R45, R37 ;  /* 0x00000025002d7308 */ /* 0x000e240000001800 */
[----:B------:R-:W-:Y:S01]  /*3a20*/  @!P3 LOP3.LUT R12, R39, 0x7ff00000, RZ, 0xc0, !PT ;  /* 0x7ff00000270cb812 */ /* 0x000fe200078ec0ff */
[----:B------:R-:W-:Y:S01]  /*3a30*/  @!P3 IMAD.MOV.U32 R50, RZ, RZ, RZ ;  /* 0x000000ffff32b224 */ /* 0x000fe200078e00ff */
[----:B------:R-:W-:Y:S02]  /*3a40*/  @!P1 LOP3.LUT R14, R37, 0x7ff00000, RZ, 0xc0, !PT ;  /* 0x7ff00000250e9812 */ /* 0x000fe400078ec0ff */
[----:B------:R-:W-:Y:S02]  /*3a50*/  @!P3 ISETP.GE.U32.AND P4, PT, R11, R12, PT ;  /* 0x0000000c0b00b20c */ /* 0x000fe40003f86070 */
[----:B------:R-:W-:Y:S01]  /*3a60*/  MOV R12, 0x1ca00000 ;  /* 0x1ca00000000c7802 */ /* 0x000fe20000000f00 */
[----:B------:R-:W-:-:S03]  /*3a70*/  VIADD R16, R14, 0xffffffff ;  /* 0xffffffff0e107836 */ /* 0x000fc60000000000 */
[C---:B------:R-:W-:Y:S02]  /*3a80*/  @!P3 SEL R15, R12.reuse, 0x63400000, !P4 ;  /* 0x634000000c0fb807 */ /* 0x040fe40006000000 */
[----:B------:R-:W-:Y:S02]  /*3a90*/  SEL R13, R12, 0x63400000, !P2 ;  /* 0x634000000c0d7807 */ /* 0x000fe40005000000 */
[----:B------:R-:W-:Y:S01]  /*3aa0*/  @!P3 LOP3.LUT R15, R15, 0x80000000, R47, 0xf8, !PT ;  /* 0x800000000f0fb812 */ /* 0x000fe200078ef82f */
[----:B0-----:R-:W-:-:S03]  /*3ab0*/  DFMA R48, R44, -R36, 1 ;  /* 0x3ff000002c30742b */ /* 0x001fc60000000824 */
[----:B------:R-:W-:-:S05]  /*3ac0*/  @!P3 LOP3.LUT R51, R15, 0x100000, RZ, 0xfc, !PT ;  /* 0x001000000f33b812 */ /* 0x000fca00078efcff */
[----:B------:R-:W-:-:S08]  /*3ad0*/  DFMA R48, R48, R48, R48 ;  /* 0x000000303030722b */ /* 0x000fd00000000030 */
[----:B------:R-:W-:Y:S01]  /*3ae0*/  DFMA R44, R44, R48, R44 ;  /* 0x000000302c2c722b */ /* 0x000fe2000000002c */
[----:B------:R-:W-:Y:S01]  /*3af0*/  LOP3.LUT R49, R13, 0x800fffff, R47, 0xf8, !PT ;  /* 0x800fffff0d317812 */ /* 0x000fe200078ef82f */
[----:B------:R-:W-:Y:S01]  /*3b00*/  IMAD.MOV.U32 R48, RZ, RZ, R46 ;  /* 0x000000ffff307224 */ /* 0x000fe200078e002e */
[----:B------:R-:W-:-:S05]  /*3b10*/  MOV R13, R11 ;  /* 0x0000000b000d7202 */ /* 0x000fca0000000f00 */
[----:B------:R-:W-:Y:S02]  /*3b20*/  DFMA R52, R44, -R36, 1 ;  /* 0x3ff000002c34742b */ /* 0x000fe40000000824 */
[----:B------:R-:W-:-:S06]  /*3b30*/  @!P3 DFMA R48, R48, 2, -R50 ;  /* 0x400000003030b82b */ /* 0x000fcc0000000832 */
[----:B------:R-:W-:-:S04]  /*3b40*/  DFMA R52, R44, R52, R44 ;  /* 0x000000342c34722b */ /* 0x000fc8000000002c */
[----:B------:R-:W-:-:S04]  /*3b50*/  @!P3 LOP3.LUT R13, R49, 0x7ff00000, RZ, 0xc0, !PT ;  /* 0x7ff00000310db812 */ /* 0x000fc800078ec0ff */
[----:B------:R-:W-:Y:S01]  /*3b60*/  DMUL R50, R52, R48 ;  /* 0x0000003034327228 */ /* 0x000fe20000000000 */
[----:B------:R-:W-:-:S05]  /*3b70*/  VIADD R15, R13, 0xffffffff ;  /* 0xffffffff0d0f7836 */ /* 0x000fca0000000000 */
[----:B------:R-:W-:Y:S02]  /*3b80*/  ISETP.GT.U32.AND P1, PT, R15, 0x7feffffe, PT ;  /* 0x7feffffe0f00780c */ /* 0x000fe40003f24070 */
[----:B------:R-:W-:Y:S02]  /*3b90*/  DFMA R44, R50, -R36, R48 ;  /* 0x80000024322c722b */ /* 0x000fe40000000030 */
[----:B------:R-:W-:-:S06]  /*3ba0*/  ISETP.GT.U32.OR P1, PT, R16, 0x7feffffe, P1 ;  /* 0x7feffffe1000780c */ /* 0x000fcc0000f24470 */
[----:B------:R-:W-:-:S07]  /*3bb0*/  DFMA R44, R52, R44, R50 ;  /* 0x0000002c342c722b */ /* 0x000fce0000000032 */
[----:B------:R-:W-:Y:S05]  /*3bc0*/  @P1 BRA `(.L_x_58) ;  /* 0x0000000000741947 */ /* 0x000fea0003800000 */
[----:B------:R-:W-:-:S04]  /*3bd0*/  LOP3.LUT R14, R39, 0x7ff00000, RZ, 0xc0, !PT ;  /* 0x7ff00000270e7812 */ /* 0x000fc800078ec0ff */
[CC--:B------:R-:W-:Y:S02]  /*3be0*/  VIADDMNMX R13, R11.reuse, -R14.reuse, 0xb9600000, !PT ;  /* 0xb96000000b0d7446 */ /* 0x0c0fe4000780090e */
[----:B------:R-:W-:Y:S01]  /*3bf0*/  ISETP.GE.U32.AND P1, PT, R11, R14, PT ;  /* 0x0000000e0b00720c */ /* 0x000fe20003f26070 */
[----:B------:R-:W-:Y:S01]  /*3c00*/  IMAD.MOV.U32 R14, RZ, RZ, RZ ;  /* 0x000000ffff0e7224 */ /* 0x000fe200078e00ff */
[----:B------:R-:W-:Y:S02]  /*3c10*/  VIMNMX R13, PT, PT, R13, 0x46a00000, PT ;  /* 0x46a000000d0d7848 */ /* 0x000fe40003fe0100 */
[----:B------:R-:W-:-:S04]  /*3c20*/  SEL R12, R12, 0x63400000, !P1 ;  /* 0x634000000c0c7807 */ /* 0x000fc80004800000 */
[----:B------:R-:W-:-:S05]  /*3c30*/  IADD3 R12, PT, PT, -R12, R13, RZ ;  /* 0x0000000d0c0c7210 */ /* 0x000fca0007ffe1ff */
[----:B------:R-:W-:-:S06]  /*3c40*/  VIADD R15, R12, 0x7fe00000 ;  /* 0x7fe000000c0f7836 */ /* 0x000fcc0000000000 */
[----:B------:R-:W-:-:S10]  /*3c50*/  DMUL R50, R44, R14 ;  /* 0x0000000e2c327228 */ /* 0x000fd40000000000 */
[----:B------:R-:W-:-:S13]  /*3c60*/  FSETP.GTU.AND P1, PT, |R51|, 1.469367938527859385e-39, PT ;  /* 0x001000003300780b */ /* 0x000fda0003f2c200 */
[----:B------:R-:W-:Y:S05]  /*3c70*/  @P1 BRA `(.L_x_59) ;  /* 0x0000000000a81947 */ /* 0x000fea0003800000 */
[----:B------:R-:W-:-:S06]  /*3c80*/  DFMA R36, R44, -R36, R48 ;  /* 0x800000242c24722b */ /* 0x000fcc0000000030 */
[----:B------:R-:W-:-:S04]  /*3c90*/  MOV R36, RZ ;  /* 0x000000ff00247202 */ /* 0x000fc80000000f00 */
[C---:B------:R-:W-:Y:S02]  /*3ca0*/  FSETP.NEU.AND P1, PT, R37.reuse, RZ, PT ;  /* 0x000000ff2500720b */ /* 0x040fe40003f2d000 */
[----:B------:R-:W-:-:S04]  /*3cb0*/  LOP3.LUT R38, R37, 0x80000000, R39, 0x48, !PT ;  /* 0x8000000025267812 */ /* 0x000fc800078e4827 */
[----:B------:R-:W-:-:S07]  /*3cc0*/  LOP3.LUT R37, R38, R15, RZ, 0xfc, !PT ;  /* 0x0000000f26257212 */ /* 0x000fce00078efcff */
[----:B------:R-:W-:Y:S05]  /*3cd0*/  @!P1 BRA `(.L_x_59) ;  /* 0x0000000000909947 */ /* 0x000fea0003800000 */
[----:B------:R-:W-:Y:S01]  /*3ce0*/  IMAD.MOV R15, RZ, RZ, -R12 ;  /* 0x000000ffff0f7224 */ /* 0x000fe200078e0a0c */
[----:B------:R-:W-:Y:S01]  /*3cf0*/  IADD3 R12, PT, PT, -R12, -0x43300000, RZ ;  /* 0xbcd000000c0c7810 */ /* 0x000fe20007ffe1ff */
[----:B------:R-:W-:-:S06]  /*3d00*/  IMAD.MOV.U32 R14, RZ, RZ, RZ ;  /* 0x000000ffff0e7224 */ /* 0x000fcc00078e00ff */
[----:B------:R-:W-:Y:S02]  /*3d10*/  DFMA R14, R50, -R14, R44 ;  /* 0x8000000e320e722b */ /* 0x000fe4000000002c */
[----:B------:R-:W-:-:S08]  /*3d20*/  DMUL.RP R44, R44, R36 ;  /* 0x000000242c2c7228 */ /* 0x000fd00000008000 */
[----:B------:R-:W-:Y:S02]  /*3d30*/  FSETP.NEU.AND P1, PT, |R15|, R12, PT ;  /* 0x0000000c0f00720b */ /* 0x000fe40003f2d200 */
[----:B------:R-:W-:Y:S02]  /*3d40*/  LOP3.LUT R38, R45, R38, RZ, 0x3c, !PT ;  /* 0x000000262d267212 */ /* 0x000fe400078e3cff */
[----:B------:R-:W-:Y:S02]  /*3d50*/  FSEL R12, R44, R50, !P1 ;  /* 0x000000322c0c7208 */ /* 0x000fe40004800000 */
[----:B------:R-:W-:Y:S02]  /*3d60*/  FSEL R13, R38, R51, !P1 ;  /* 0x00000033260d7208 */ /* 0x000fe40004800000 */
[----:B------:R-:W-:-:S03]  /*3d70*/  MOV R50, R12 ;  /* 0x0000000c00327202 */ /* 0x000fc60000000f00 */
[----:B------:R-:W-:Y:S01]  /*3d80*/  IMAD.MOV.U32 R51, RZ, RZ, R13 ;  /* 0x000000ffff337224 */ /* 0x000fe200078e000d */
[----:B------:R-:W-:Y:S06]  /*3d90*/  BRA `(.L_x_59) ;  /* 0x0000000000607947 */ /* 0x000fec0003800000 */
.L_x_58:
[----:B------:R-:W-:-:S14]  /*3da0*/  DSETP.NAN.AND P1, PT, R46, R46, PT ;  /* 0x0000002e2e00722a */ /* 0x000fdc0003f28000 */
[----:B------:R-:W-:Y:S05]  /*3db0*/  @P1 BRA `(.L_x_60) ;  /* 0x00000000004c1947 */ /* 0x000fea0003800000 */
[----:B------:R-:W-:-:S14]  /*3dc0*/  DSETP.NAN.AND P1, PT, R38, R38, PT ;  /* 0x000000262600722a */ /* 0x000fdc0003f28000 */
[----:B------:R-:W-:Y:S05]  /*3dd0*/  @P1 BRA `(.L_x_61) ;  /* 0x0000000000341947 */ /* 0x000fea0003800000 */
[----:B------:R-:W-:Y:S01]  /*3de0*/  ISETP.NE.AND P1, PT, R13, R14, PT ;  /* 0x0000000e0d00720c */ /* 0x000fe20003f25270 */
[----:B------:R-:W-:Y:S01]  /*3df0*/  IMAD.MOV.U32 R50, RZ, RZ, 0x0 ;  /* 0x00000000ff327424 */ /* 0x000fe200078e00ff */
[----:B------:R-:W-:-:S11]  /*3e00*/  MOV R51, 0xfff80000 ;  /* 0xfff8000000337802 */ /* 0x000fd60000000f00 */
[----:B------:R-:W-:Y:S05]  /*3e10*/  @!P1 BRA `(.L_x_59) ;  /* 0x0000000000409947 */ /* 0x000fea0003800000 */
[----:B------:R-:W-:Y:S02]  /*3e20*/  ISETP.NE.AND P1, PT, R13, 0x7ff00000, PT ;  /* 0x7ff000000d00780c */ /* 0x000fe40003f25270 */
[----:B------:R-:W-:Y:S02]  /*3e30*/  LOP3.LUT R39, R47, 0x80000000, R39, 0x48, !PT ;  /* 0x800000002f277812 */ /* 0x000fe400078e4827 */
[----:B------:R-:W-:-:S13]  /*3e40*/  ISETP.EQ.OR P1, PT, R14, RZ, !P1 ;  /* 0x000000ff0e00720c */ /* 0x000fda0004f22670 */
[----:B------:R-:W-:Y:S01]  /*3e50*/  @P1 LOP3.LUT R11, R39, 0x7ff00000, RZ, 0xfc, !PT ;  /* 0x7ff00000270b1812 */ /* 0x000fe200078efcff */
[----:B------:R-:W-:Y:S01]  /*3e60*/  @!P1 IMAD.MOV.U32 R50, RZ, RZ, RZ ;  /* 0x000000ffff329224 */ /* 0x000fe200078e00ff */
[----:B------:R-:W-:Y:S01]  /*3e70*/  @P1 MOV R50, RZ ;  /* 0x000000ff00321202 */ /* 0x000fe20000000f00 */
[----:B------:R-:W-:Y:S02]  /*3e80*/  @!P1 IMAD.MOV.U32 R51, RZ, RZ, R39 ;  /* 0x000000ffff339224 */ /* 0x000fe400078e0027 */
[----:B------:R-:W-:Y:S01]  /*3e90*/  @P1 IMAD.MOV.U32 R51, RZ, RZ, R11 ;  /* 0x000000ffff331224 */ /* 0x000fe200078e000b */
[----:B------:R-:W-:Y:S06]  /*3ea0*/  BRA `(.L_x_59) ;  /* 0x00000000001c7947 */ /* 0x000fec0003800000 */
.L_x_61:
[----:B------:R-:W-:Y:S01]  /*3eb0*/  LOP3.LUT R11, R39, 0x80000, RZ, 0xfc, !PT ;  /* 0x00080000270b7812 */ /* 0x000fe200078efcff */
[----:B------:R-:W-:-:S03]  /*3ec0*/  IMAD.MOV.U32 R50, RZ, RZ, R38 ;  /* 0x000000ffff327224 */ /* 0x000fc600078e0026 */
[----:B------:R-:W-:Y:S01]  /*3ed0*/  MOV R51, R11 ;  /* 0x0000000b00337202 */ /* 0x000fe20000000f00 */
[----:B------:R-:W-:Y:S06]  /*3ee0*/  BRA `(.L_x_59) ;  /* 0x00000000000c7947 */ /* 0x000fec0003800000 */
.L_x_60:
[----:B------:R-:W-:Y:S01]  /*3ef0*/  LOP3.LUT R11, R47, 0x80000, RZ, 0xfc, !PT ;  /* 0x000800002f0b7812 */ /* 0x000fe200078efcff */
[----:B------:R-:W-:-:S04]  /*3f00*/  IMAD.MOV.U32 R50, RZ, RZ, R46 ;  /* 0x000000ffff327224 */ /* 0x000fc800078e002e */
[----:B------:R-:W-:-:S07]  /*3f10*/  IMAD.MOV.U32 R51, RZ, RZ, R11 ;  /* 0x000000ffff337224 */ /* 0x000fce00078e000b */
.L_x_59:
[----:B------:R-:W-:Y:S05]  /*3f20*/  BSYNC.RECONVERGENT B0 ;  /* 0x0000000000007941 */ /* 0x000fea0003800200 */
.L_x_57:
[----:B------:R-:W-:Y:S02]  /*3f30*/  HFMA2 R15, -RZ, RZ, 0, 0 ;  /* 0x00000000ff0f7431 */ /* 0x000fe400000001ff */
[----:B------:R-:W-:Y:S01]  /*3f40*/  IMAD.MOV.U32 R14, RZ, RZ, R10 ;  /* 0x000000ffff0e7224 */ /* 0x000fe200078e000a */
[----:B------:R-:W-:Y:S01]  /*3f50*/  MOV R12, R50 ;  /* 0x00000032000c7202 */ /* 0x000fe20000000f00 */
[----:B------:R-:W-:Y:S02]  /*3f60*/  IMAD.MOV.U32 R11, RZ, RZ, R51 ;  /* 0x000000ffff0b7224 */ /* 0x000fe400078e0033 */
[----:B------:R-:W-:Y:S05]  /*3f70*/  RET.REL.NODEC R14 `(_Z6cavityPdS_S_S_S_S_S_iiiddddd) ;  /* 0xffffffc00e207950 */ /* 0x000fea0003c3ffff */
        .type           $_Z6cavityPdS_S_S_S_S_S_iiiddddd$__internal_accurate_pow,@function
        .size           $_Z6cavityPdS_S_S_S_S_S_iiiddddd$__internal_accurate_pow,(.L_x_67 - $_Z6cavityPdS_S_S_S_S_S_iiiddddd$__internal_accurate_pow)
$_Z6cavityPdS_S_S_S_S_S_iiiddddd$__internal_accurate_pow:
[----:B------:R-:W-:Y:S01]  /*3f80*/  ISETP.GT.U32.AND P1, PT, R7, 0xfffff, PT ;  /* 0x000fffff0700780c */ /* 0x000fe20003f24070 */
[----:B------:R-:W-:Y:S01]  /*3f90*/  IMAD.MOV.U32 R10, RZ, RZ, R14 ;  /* 0x000000ffff0a7224 */ /* 0x000fe200078e000e */
[----:B------:R-:W-:Y:S01]  /*3fa0*/  MOV R28, 0x41ad3b5a ;  /* 0x41ad3b5a001c7802 */ /* 0x000fe20000000f00 */
[----:B------:R-:W-:Y:S01]  /*3fb0*/  IMAD.MOV.U32 R11, RZ, RZ, R7 ;  /* 0x000000ffff0b7224 */ /* 0x000fe200078e0007 */
[----:B------:R-:W-:Y:S01]  /*3fc0*/  UMOV UR4, 0x7d2cafe2 ;  /* 0x7d2cafe200047882 */ /* 0x000fe20000000000 */
[----:B------:R-:W-:Y:S01]  /*3fd0*/  IMAD.MOV.U32 R16, RZ, RZ, RZ ;  /* 0x000000ffff107224 */ /* 0x000fe200078e00ff */
[----:B------:R-:W-:Y:S01]  /*3fe0*/  UMOV UR5, 0x3eb0f5ff ;  /* 0x3eb0f5ff00057882 */ /* 0x000fe20000000000 */
[----:B------:R-:W-:Y:S01]  /*3ff0*/  IMAD.MOV.U32 R29, RZ, RZ, 0x3ed0f5d2 ;  /* 0x3ed0f5d2ff1d7424 */ /* 0x000fe200078e00ff */
[----:B------:R-:W-:Y:S01]  /*4000*/  UMOV UR8, 0x3b39803f ;  /* 0x3b39803f00087882 */ /* 0x000fe20000000000 */
[----:B------:R-:W-:-:S04]  /*4010*/  UMOV UR9, 0x3c7abc9e ;  /* 0x3c7abc9e00097882 */ /* 0x000fc80000000000 */
[----:B------:R-:W-:Y:S01]  /*4020*/  @!P1 DMUL R42, R10, 1.80143985094819840000e+16 ;  /* 0x435000000a2a9828 */ /* 0x000fe20000000000 */
[----:B------:R-:W-:Y:S02]  /*4030*/  MOV R10, R7 ;  /* 0x00000007000a7202 */ /* 0x000fe40000000f00 */
[----:B------:R-:W-:-:S07]  /*4040*/  SHF.R.U32.HI R7, RZ, 0x14, R7 ;  /* 0x00000014ff077819 */ /* 0x000fce0000011607 */
[----:B------:R-:W-:Y:S01]  /*4050*/  @!P1 IMAD.MOV.U32 R10, RZ, RZ, R43 ;  /* 0x000000ffff0a9224 */ /* 0x000fe200078e002b */
[----:B------:R-:W-:Y:S01]  /*4060*/  @!P1 LEA.HI R7, R43, 0xffffffca, RZ, 0xc ;  /* 0xffffffca2b079811 */ /* 0x000fe200078f60ff */
[----:B------:R-:W-:-:S03]  /*4070*/  @!P1 IMAD.MOV.U32 R14, RZ, RZ, R42 ;  /* 0x000000ffff0e9224 */ /* 0x000fc600078e002a */
[----:B------:R-:W-:-:S04]  /*4080*/  LOP3.LUT R10, R10, 0x800fffff, RZ, 0xc0, !PT ;  /* 0x800fffff0a0a7812 */ /* 0x000fc800078ec0ff */
[----:B------:R-:W-:-:S04]  /*4090*/  LOP3.LUT R15, R10, 0x3ff00000, RZ, 0xfc, !PT ;  /* 0x3ff000000a0f7812 */ /* 0x000fc800078efcff */
[----:B------:R-:W-:-:S13]  /*40a0*/  ISETP.GE.U32.AND P2, PT, R15, 0x3ff6a09f, PT ;  /* 0x3ff6a09f0f00780c */ /* 0x000fda0003f46070 */
[----:B------:R-:W-:-:S05]  /*40b0*/  @P2 IADD3 R11, PT, PT, R15, -0x100000, RZ ;  /* 0xfff000000f0b2810 */ /* 0x000fca0007ffe0ff */
[----:B------:R-:W-:-:S06]  /*40c0*/  @P2 IMAD.MOV.U32 R15, RZ, RZ, R11 ;  /* 0x000000ffff0f2224 */ /* 0x000fcc00078e000b */
[C---:B------:R-:W-:Y:S02]  /*40d0*/  DADD R12, R14.reuse, 1 ;  /* 0x3ff000000e0c7429 */ /* 0x040fe40000000000 */
[----:B------:R-:W-:-:S04]  /*40e0*/  DADD R14, R14, -1 ;  /* 0xbff000000e0e7429 */ /* 0x000fc80000000000 */
[----:B------:R-:W0:Y:S02]  /*40f0*/  MUFU.RCP64H R17, R13 ;  /* 0x0000000d00117308 */ /* 0x000e240000001800 */
[----:B0-----:R-:W-:-:S08]  /*4100*/  DFMA R10, -R12, R16, 1 ;  /* 0x3ff000000c0a742b */ /* 0x001fd00000000110 */
[----:B------:R-:W-:-:S08]  /*4110*/  DFMA R10, R10, R10, R10 ;  /* 0x0000000a0a0a722b */ /* 0x000fd0000000000a */
[----:B------:R-:W-:-:S08]  /*4120*/  DFMA R16, R16, R10, R16 ;  /* 0x0000000a1010722b */ /* 0x000fd00000000010 */
[----:B------:R-:W-:-:S08]  /*4130*/  DMUL R10, R14, R16 ;  /* 0x000000100e0a7228 */ /* 0x000fd00000000000 */
[----:B------:R-:W-:-:S08]  /*4140*/  DFMA R10, R14, R16, R10 ;  /* 0x000000100e0a722b */ /* 0x000fd0000000000a */
[-C--:B------:R-:W-:Y:S02]  /*4150*/  DMUL R26, R10, R10.reuse ;  /* 0x0000000a0a1a7228 */ /* 0x080fe40000000000 */
[----:B------:R-:W-:Y:S02]  /*4160*/  DADD R32, R14, -R10 ;  /* 0x000000000e207229 */ /* 0x000fe4000000080a */
[----:B------:R-:W-:-:S04]  /*4170*/  DMUL R36, R10, R10 ;  /* 0x0000000a0a247228 */ /* 0x000fc80000000000 */
[----:B------:R-:W-:Y:S01]  /*4180*/  DFMA R12, R26, UR4, R28 ;  /* 0x000000041a0c7c2b */ /* 0x000fe2000800001c */
[----:B------:R-:W-:Y:S01]  /*4190*/  UMOV UR4, 0x75488a3f ;  /* 0x75488a3f00047882 */ /* 0x000fe20000000000 */
[----:B------:R-:W-:Y:S01]  /*41a0*/  UMOV UR5, 0x3ef3b20a ;  /* 0x3ef3b20a00057882 */ /* 0x000fe20000000000 */
[----:B------:R-:W-:-:S05]  /*41b0*/  DADD R34, R32, R32 ;  /* 0x0000000020227229 */ /* 0x000fca0000000020 */
[----:B------:R-:W-:Y:S01]  /*41c0*/  DFMA R12, R26, R12, UR4 ;  /* 0x000000041a0c7e2b */ /* 0x000fe2000800000c */
[----:B------:R-:W-:Y:S01]  /*41d0*/  UMOV UR4, 0xe4faecd5 ;  /* 0xe4faecd500047882 */ /* 0x000fe20000000000 */
[----:B------:R-:W-:Y:S01]  /*41e0*/  UMOV UR5, 0x3f1745cd ;  /* 0x3f1745cd00057882 */ /* 0x000fe20000000000 */
[----:B------:R-:W-:Y:S02]  /*41f0*/  DFMA R34, R14, -R10, R34 ;  /* 0x8000000a0e22722b */ /* 0x000fe40000000022 */
[----:B------:R-:W-:-:S03]  /*4200*/  DMUL R14, R10, R36 ;  /* 0x000000240a0e7228 */ /* 0x000fc60000000000 */
[----:B------:R-:W-:Y:S01]  /*4210*/  DFMA R12, R26, R12, UR4 ;  /* 0x000000041a0c7e2b */ /* 0x000fe2000800000c */
[----:B------:R-:W-:Y:S01]  /*4220*/  UMOV UR4, 0x258a578b ;  /* 0x258a578b00047882 */ /* 0x000fe20000000000 */
[----:B------:R-:W-:Y:S01]  /*4230*/  UMOV UR5, 0x3f3c71c7 ;  /* 0x3f3c71c700057882 */ /* 0x000fe20000000000 */
[----:B------:R-:W-:Y:S02]  /*4240*/  DMUL R16, R16, R34 ;  /* 0x0000002210107228 */ /* 0x000fe40000000000 */
[----:B------:R-:W-:-:S03]  /*4250*/  DFMA R38, R10, R36, -R14 ;  /* 0x000000240a26722b */ /* 0x000fc6000000080e */
[----:B------:R-:W-:Y:S01]  /*4260*/  DFMA R12, R26, R12, UR4 ;  /* 0x000000041a0c7e2b */ /* 0x000fe2000800000c */
[----:B------:R-:W-:Y:S01]  /*4270*/  UMOV UR4, 0x9242b910 ;  /* 0x9242b91000047882 */ /* 0x000fe20000000000 */
[----:B------:R-:W-:-:S03]  /*4280*/  UMOV UR5, 0x3f624924 ;  /* 0x3f62492400057882 */ /* 0x000fc60000000000 */
[----:B------:R-:W-:-:S03]  /*4290*/  DFMA R38, R16, R36, R38 ;  /* 0x000000241026722b */ /* 0x000fc60000000026 */
[----:B------:R-:W-:Y:S01]  /*42a0*/  DFMA R12, R26, R12, UR4 ;  /* 0x000000041a0c7e2b */ /* 0x000fe2000800000c */
[----:B------:R-:W-:Y:S01]  /*42b0*/  UMOV UR4, 0x99999dfb ;  /* 0x99999dfb00047882 */ /* 0x000fe20000000000 */
[----:B------:R-:W-:-:S06]  /*42c0*/  UMOV UR5, 0x3f899999 ;  /* 0x3f89999900057882 */ /* 0x000fcc0000000000 */
[----:B------:R-:W-:Y:S01]  /*42d0*/  DFMA R28, R26, R12, UR4 ;  /* 0x000000041a1c7e2b */ /* 0x000fe2000800000c */
[----:B------:R-:W-:Y:S01]  /*42e0*/  UMOV UR4, 0x55555555 ;  /* 0x5555555500047882 */ /* 0x000fe20000000000 */
[----:B------:R-:W-:-:S06]  /*42f0*/  UMOV UR5, 0x3fb55555 ;  /* 0x3fb5555500057882 */ /* 0x000fcc0000000000 */
[----:B------:R-:W-:-:S08]  /*4300*/  DFMA R12, R26, R28, UR4 ;  /* 0x000000041a0c7e2b */ /* 0x000fd0000800001c */
[----:B------:R-:W-:Y:S01]  /*4310*/  DADD R32, -R12, UR4 ;  /* 0x000000040c207e29 */ /* 0x000fe20008000100 */
[----:B------:R-:W-:Y:S01]  /*4320*/  UMOV UR4, 0xb9e7b0 ;  /* 0x00b9e7b000047882 */ /* 0x000fe20000000000 */
[----:B------:R-:W-:-:S06]  /*4330*/  UMOV UR5, 0x3c46a4cb ;  /* 0x3c46a4cb00057882 */ /* 0x000fcc0000000000 */
[----:B------:R-:W-:Y:S02]  /*4340*/  DFMA R26, R26, R28, R32 ;  /* 0x0000001c1a1a722b */ /* 0x000fe40000000020 */
[----:B------:R-:W-:Y:S01]  /*4350*/  DFMA R28, R10, R10, -R36 ;  /* 0x0000000a0a1c722b */ /* 0x000fe20000000824 */
[----:B------:R-:W-:Y:S01]  /*4360*/  VIADD R33, R17, 0x100000 ;  /* 0x0010000011217836 */ /* 0x000fe20000000000 */
[----:B------:R-:W-:-:S04]  /*4370*/  MOV R32, R16 ;  /* 0x0000001000207202 */ /* 0x000fc80000000f00 */
[----:B------:R-:W-:Y:S01]  /*4380*/  DADD R26, R26, -UR4 ;  /* 0x800000041a1a7e29 */ /* 0x000fe20008000000 */
[----:B------:R-:W-:Y:S01]  /*4390*/  UMOV UR4, 0x80000000 ;  /* 0x8000000000047882 */ /* 0x000fe20000000000 */
[----:B------:R-:W-:Y:S01]  /*43a0*/  DFMA R32, R10, R32, R28 ;  /* 0x000000200a20722b */ /* 0x000fe2000000001c */
[----:B------:R-:W-:-:S05]  /*43b0*/  UMOV UR5, 0x43300000 ;  /* 0x4330000000057882 */ /* 0x000fca0000000000 */
[----:B------:R-:W-:Y:S02]  /*43c0*/  DADD R34, R12, R26 ;  /* 0x000000000c227229 */ /* 0x000fe4000000001a */
[----:B------:R-:W-:-:S06]  /*43d0*/  DFMA R38, R10, R32, R38 ;  /* 0x000000200a26722b */ /* 0x000fcc0000000026 */
[----:B------:R-:W-:Y:S02]  /*43e0*/  DMUL R28, R34, R14 ;  /* 0x0000000e221c7228 */ /* 0x000fe40000000000 */
[----:B------:R-:W-:-:S06]  /*43f0*/  DADD R32, R12, -R34 ;  /* 0x000000000c207229 */ /* 0x000fcc0000000822 */
[----:B------:R-:W-:Y:S02]  /*4400*/  DFMA R12, R34, R14, -R28 ;  /* 0x0000000e220c722b */ /* 0x000fe4000000081c */
[----:B------:R-:W-:-:S06]  /*4410*/  DADD R32, R26, R32 ;  /* 0x000000001a207229 */ /* 0x000fcc0000000020 */
[----:B------:R-:W-:-:S08]  /*4420*/  DFMA R12, R34, R38, R12 ;  /* 0x00000026220c722b */ /* 0x000fd0000000000c */
[----:B------:R-:W-:-:S08]  /*4430*/  DFMA R32, R32, R14, R12 ;  /* 0x0000000e2020722b */ /* 0x000fd0000000000c */
[----:B------:R-:W-:-:S08]  /*4440*/  DADD R14, R28, R32 ;  /* 0x000000001c0e7229 */ /* 0x000fd00000000020 */
[--C-:B------:R-:W-:Y:S02]  /*4450*/  DADD R12, R10, R14.reuse ;  /* 0x000000000a0c7229 */ /* 0x100fe4000000000e */
[----:B------:R-:W-:-:S06]  /*4460*/  DADD R28, R28, -R14 ;  /* 0x000000001c1c7229 */ /* 0x000fcc000000080e */
[----:B------:R-:W-:Y:S02]  /*4470*/  DADD R10, R10, -R12 ;  /* 0x000000000a0a7229 */ /* 0x000fe4000000080c */
[----:B------:R-:W-:-:S06]  /*4480*/  DADD R28, R32, R28 ;  /* 0x00000000201c7229 */ /* 0x000fcc000000001c */
[----:B------:R-:W-:Y:S01]  /*4490*/  DADD R10, R14, R10 ;  /* 0x000000000e0a7229 */ /* 0x000fe2000000000a */
[C---:B------:R-:W-:Y:S02]  /*44a0*/  VIADD R14, R7.reuse, 0xfffffc01 ;  /* 0xfffffc01070e7836 */ /* 0x040fe40000000000 */
[----:B------:R-:W-:-:S05]  /*44b0*/  @P2 VIADD R14, R7, 0xfffffc02 ;  /* 0xfffffc02070e2836 */ /* 0x000fca0000000000 */
[----:B------:R-:W-:-:S08]  /*44c0*/  DADD R10, R28, R10 ;  /* 0x000000001c0a7229 */ /* 0x000fd0000000000a */
[----:B------:R-:W-:Y:S01]  /*44d0*/  DADD R16, R16, R10 ;  /* 0x0000000010107229 */ /* 0x000fe2000000000a */
[----:B------:R-:W-:Y:S01]  /*44e0*/  HFMA2 R11, -RZ, RZ, 3.59375, 0 ;  /* 0x43300000ff0b7431 */ /* 0x000fe200000001ff */
[----:B------:R-:W-:-:S06]  /*44f0*/  LOP3.LUT R10, R14, 0x80000000, RZ, 0x3c, !PT ;  /* 0x800000000e0a7812 */ /* 0x000fcc00078e3cff */
[----:B------:R-:W-:Y:S02]  /*4500*/  DADD R14, R12, R16 ;  /* 0x000000000c0e7229 */ /* 0x000fe40000000010 */
[----:B------:R-:W-:Y:S01]  /*4510*/  DADD R26, R10, -UR4 ;  /* 0x800000040a1a7e29 */ /* 0x000fe20008000000 */
[----:B------:R-:W-:Y:S01]  /*4520*/  UMOV UR4, 0xfefa39ef ;  /* 0xfefa39ef00047882 */ /* 0x000fe20000000000 */
[----:B------:R-:W-:-:S04]  /*4530*/  UMOV UR5, 0x3fe62e42 ;  /* 0x3fe62e4200057882 */ /* 0x000fc80000000000 */
[--C-:B------:R-:W-:Y:S02]  /*4540*/  DADD R12, R12, -R14.reuse ;  /* 0x000000000c0c7229 */ /* 0x100fe4000000080e */
[----:B------:R-:W-:-:S06]  /*4550*/  DFMA R10, R26, UR4, R14 ;  /* 0x000000041a0a7c2b */ /* 0x000fcc000800000e */
[----:B------:R-:W-:Y:S02]  /*4560*/  DADD R12, R16, R12 ;  /* 0x00000000100c7229 */ /* 0x000fe4000000000c */
[----:B------:R-:W-:-:S08]  /*4570*/  DFMA R28, R26, -UR4, R10 ;  /* 0x800000041a1c7c2b */ /* 0x000fd0000800000a */
[----:B------:R-:W-:-:S08]  /*4580*/  DADD R28, -R14, R28 ;  /* 0x000000000e1c7229 */ /* 0x000fd0000000011c */
[----:B------:R-:W-:-:S08]  /*4590*/  DADD R12, R12, -R28 ;  /* 0x000000000c0c7229 */ /* 0x000fd0000000081c */
[----:B------:R-:W-:-:S08]  /*45a0*/  DFMA R12, R26, UR8, R12 ;  /* 0x000000081a0c7c2b */ /* 0x000fd0000800000c */
[----:B------:R-:W-:-:S08]  /*45b0*/  DADD R14, R10, R12 ;  /* 0x000000000a0e7229 */ /* 0x000fd0000000000c */
[----:B------:R-:W-:Y:S02]  /*45c0*/  DADD R16, R10, -R14 ;  /* 0x000000000a107229 */ /* 0x000fe4000000080e */
[----:B------:R-:W-:-:S06]  /*45d0*/  DMUL R10, R14, 2 ;  /* 0x400000000e0a7828 */ /* 0x000fcc0000000000 */
[----:B------:R-:W-:Y:S02]  /*45e0*/  DADD R16, R12, R16 ;  /* 0x000000000c107229 */ /* 0x000fe40000000010 */
[----:B------:R-:W-:-:S08]  /*45f0*/  DFMA R14, R14, 2, -R10 ;  /* 0x400000000e0e782b */ /* 0x000fd0000000080a */
[----:B------:R-:W-:Y:S01]  /*4600*/  DFMA R16, R16, 2, R14 ;  /* 0x400000001010782b */ /* 0x000fe2000000000e */
[----:B------:R-:W-:Y:S02]  /*4610*/  IMAD.MOV.U32 R14, RZ, RZ, 0x652b82fe ;  /* 0x652b82feff0e7424 */ /* 0x000fe400078e00ff */
[----:B------:R-:W-:-:S05]  /*4620*/  IMAD.MOV.U32 R15, RZ, RZ, 0x3ff71547 ;  /* 0x3ff71547ff0f7424 */ /* 0x000fca00078e00ff */
[----:B------:R-:W-:-:S08]  /*4630*/  DADD R12, R10, R16 ;  /* 0x000000000a0c7229 */ /* 0x000fd00000000010 */
[----:B------:R-:W-:Y:S02]  /*4640*/  DFMA R14, R12, R14, 6.75539944105574400000e+15 ;  /* 0x433800000c0e742b */ /* 0x000fe4000000000e */
[----:B------:R-:W-:Y:S01]  /*4650*/  FSETP.GEU.AND P1, PT, |R13|, 4.1917929649353027344, PT ;  /* 0x4086232b0d00780b */ /* 0x000fe20003f2e200 */
[----:B------:R-:W-:-:S05]  /*4660*/  DADD R10, R10, -R12 ;  /* 0x000000000a0a7229 */ /* 0x000fca000000080c */
[----:B------:R-:W-:-:S03]  /*4670*/  DADD R26, R14, -6.75539944105574400000e+15 ;  /* 0xc33800000e1a7429 */ /* 0x000fc60000000000 */
[----:B------:R-:W-:-:S05]  /*4680*/  DADD R16, R16, R10 ;  /* 0x0000000010107229 */ /* 0x000fca000000000a */
[----:B------:R-:W-:Y:S01]  /*4690*/  DFMA R28, R26, -UR4, R12 ;  /* 0x800000041a1c7c2b */ /* 0x000fe2000800000c */
[----:B------:R-:W-:Y:S01]  /*46a0*/  UMOV UR4, 0x3b39803f ;  /* 0x3b39803f00047882 */ /* 0x000fe20000000000 */
[----:B------:R-:W-:-:S06]  /*46b0*/  UMOV UR5, 0x3c7abc9e ;  /* 0x3c7abc9e00057882 */ /* 0x000fcc0000000000 */
[----:B------:R-:W-:Y:S01]  /*46c0*/  DFMA R26, R26, -UR4, R28 ;  /* 0x800000041a1a7c2b */ /* 0x000fe2000800001c */
[----:B------:R-:W-:Y:S01]  /*46d0*/  UMOV UR4, 0x69ce2bdf ;  /* 0x69ce2bdf00047882 */ /* 0x000fe20000000000 */
[----:B------:R-:W-:Y:S01]  /*46e0*/  MOV R28, 0xfca213ea ;  /* 0xfca213ea001c7802 */ /* 0x000fe20000000f00 */
[----:B------:R-:W-:Y:S01]  /*46f0*/  IMAD.MOV.U32 R29, RZ, RZ, 0x3e928af3 ;  /* 0x3e928af3ff1d7424 */ /* 0x000fe200078e00ff */
[----:B------:R-:W-:-:S05]  /*4700*/  UMOV UR5, 0x3e5ade15 ;  /* 0x3e5ade1500057882 */ /* 0x000fca0000000000 */
[----:B------:R-:W-:Y:S01]  /*4710*/  DFMA R28, R26, UR4, R28 ;  /* 0x000000041a1c7c2b */ /* 0x000fe2000800001c */
[----:B------:R-:W-:Y:S01]  /*4720*/  UMOV UR4, 0x62401315 ;  /* 0x6240131500047882 */ /* 0x000fe20000000000 */
[----:B------:R-:W-:-:S06]  /*4730*/  UMOV UR5, 0x3ec71dee ;  /* 0x3ec71dee00057882 */ /* 0x000fcc0000000000 */
[----:B------:R-:W-:Y:S01]  /*4740*/  DFMA R28, R26, R28, UR4 ;  /* 0x000000041a1c7e2b */ /* 0x000fe2000800001c */
        /* <DEDUP_REMOVED lines=20> */
[----:B------:R-:W-:-:S08]  /*4890*/  DFMA R28, R26, R28, UR4 ;  /* 0x000000041a1c7e2b */ /* 0x000fd0000800001c */
[----:B------:R-:W-:-:S08]  /*48a0*/  DFMA R28, R26, R28, 1 ;  /* 0x3ff000001a1c742b */ /* 0x000fd0000000001c */
[----:B------:R-:W-:-:S10]  /*48b0*/  DFMA R26, R26, R28, 1 ;  /* 0x3ff000001a1a742b */ /* 0x000fd4000000001c */
[----:B------:R-:W-:Y:S01]  /*48c0*/  IMAD R11, R14, 0x100000, R27 ;  /* 0x001000000e0b7824 */ /* 0x000fe200078e021b */
[----:B------:R-:W-:Y:S01]  /*48d0*/  MOV R10, R26 ;  /* 0x0000001a000a7202 */ /* 0x000fe20000000f00 */
[----:B------:R-:W-:Y:S06]  /*48e0*/  @!P1 BRA `(.L_x_62) ;  /* 0x0000000000309947 */ /* 0x000fec0003800000 */
[----:B------:R-:W-:Y:S01]  /*48f0*/  FSETP.GEU.AND P2, PT, |R13|, 4.2275390625, PT ;  /* 0x408748000d00780b */ /* 0x000fe20003f4e200 */
[C---:B------:R-:W-:Y:S02]  /*4900*/  DADD R10, R12.reuse, +INF ;  /* 0x7ff000000c0a7429 */ /* 0x040fe40000000000 */
[----:B------:R-:W-:-:S08]  /*4910*/  DSETP.GEU.AND P1, PT, R12, RZ, PT ;  /* 0x000000ff0c00722a */ /* 0x000fd00003f2e000 */
[----:B------:R-:W-:Y:S02]  /*4920*/  FSEL R10, R10, RZ, P1 ;  /* 0x000000ff0a0a7208 */ /* 0x000fe40000800000 */
[----:B------:R-:W-:Y:S02]  /*4930*/  @!P2 LEA.HI R7, R14, R14, RZ, 0x1 ;  /* 0x0000000e0e07a211 */ /* 0x000fe400078f08ff */
[----:B------:R-:W-:Y:S02]  /*4940*/  FSEL R11, R11, RZ, P1 ;  /* 0x000000ff0b0b7208 */ /* 0x000fe40000800000 */
[----:B------:R-:W-:-:S05]  /*4950*/  @!P2 SHF.R.S32.HI R7, RZ, 0x1, R7 ;  /* 0x00000001ff07a819 */ /* 0x000fca0000011407 */
[----:B------:R-:W-:Y:S02]  /*4960*/  @!P2 IMAD.IADD R12, R14, 0x1, -R7 ;  /* 0x000000010e0ca824 */ /* 0x000fe400078e0a07 */
[----:B------:R-:W-:-:S03]  /*4970*/  @!P2 IMAD R27, R7, 0x100000, R27 ;  /* 0x00100000071ba824 */ /* 0x000fc600078e021b */
[----:B------:R-:W-:Y:S02]  /*4980*/  @!P2 LEA R13, R12, 0x3ff00000, 0x14 ;  /* 0x3ff000000c0da811 */ /* 0x000fe400078ea0ff */
[----:B------:R-:W-:-:S06]  /*4990*/  @!P2 MOV R12, RZ ;  /* 0x000000ff000ca202 */ /* 0x000fcc0000000f00 */
[----:B------:R-:W-:-:S11]  /*49a0*/  @!P2 DMUL R10, R26, R12 ;  /* 0x0000000c1a0aa228 */ /* 0x000fd60000000000 */
.L_x_62:
[----:B------:R-:W-:Y:S01]  /*49b0*/  DFMA R12, R16, R10, R10 ;  /* 0x0000000a100c722b */ /* 0x000fe2000000000a */
[----:B------:R-:W-:Y:S01]  /*49c0*/  IMAD.MOV.U32 R41, RZ, RZ, 0x0 ;  /* 0x00000000ff297424 */ /* 0x000fe200078e00ff */
[----:B------:R-:W-:-:S08]  /*49d0*/  DSETP.NEU.AND P1, PT, |R10|, +INF , PT ;  /* 0x7ff000000a00742a */ /* 0x000fd00003f2d200 */
[----:B------:R-:W-:Y:S02]  /*49e0*/  FSEL R26, R10, R12, !P1 ;  /* 0x0000000c0a1a7208 */ /* 0x000fe40004800000 */
[----:B------:R-:W-:Y:S01]  /*49f0*/  FSEL R27, R11, R13, !P1 ;  /* 0x0000000d0b1b7208 */ /* 0x000fe20004800000 */
[----:B------:R-:W-:Y:S06]  /*4a00*/  RET.REL.NODEC R40 `(_Z6cavityPdS_S_S_S_S_S_iiiddddd) ;  /* 0xffffffb4287c7950 */ /* 0x000fec0003c3ffff */
.L_x_63:
[----:B------:R-:W-:-:S00]  /*4a10*/  BRA `(.L_x_63) ;  /* 0xfffffffc00fc7947 */ /* 0x000fc0000383ffff */
[----:B------:R-:W-:-:S00]  /*4a20*/  NOP ;  /* 0x0000000000007918 */ /* 0x000fc00000000000 */
        /* <DEDUP_REMOVED lines=13> */
.L_x_67:


//--------------------- .text._Z4initPdS_S_S_     --------------------------
	.section	.text._Z4initPdS_S_S_,"ax",@progbits
	.align	128
        .global         _Z4initPdS_S_S_
        .type           _Z4initPdS_S_S_,@function
        .size           _Z4initPdS_S_S_,(.L_x_69 - _Z4initPdS_S_S_)
        .other          _Z4initPdS_S_S_,@"STO_CUDA_ENTRY STV_DEFAULT"
_Z4initPdS_S_S_:
.text._Z4initPdS_S_S_:
[----:B------:R-:W-:Y:S01]  /*0000*/  LDC R1, c[0x0][0x37c] ;  /* 0x0000df00ff017b82 */ /* 0x000fe20000000800 */
[----:B------:R-:W0:Y:S07]  /*0010*/  S2R R0, SR_TID.X ;  /* 0x0000000000007919 */ /* 0x000e2e0000002100 */
[----:B------:R-:W0:Y:S08]  /*0020*/  S2UR UR4, SR_CTAID.X ;  /* 0x00000000000479c3 */ /* 0x000e300000002500 */
[----:B------:R-:W0:Y:S02]  /*0030*/  LDC R11, c[0x0][0x360] ;  /* 0x0000d800ff0b7b82 */ /* 0x000e240000000800 */
[----:B0-----:R-:W-:-:S05]  /*0040*/  IMAD R11, R11, UR4, R0 ;  /* 0x000000040b0b7c24 */ /* 0x001fca000f8e0200 */
[----:B------:R-:W-:-:S13]  /*0050*/  ISETP.GT.AND P0, PT, R11, 0x690, PT ;  /* 0x000006900b00780c */ /* 0x000fda0003f04270 */
[----:B------:R-:W-:Y:S05]  /*0060*/  @P0 EXIT ;  /* 0x000000000000094d */ /* 0x000fea0003800000 */
[----:B------:R-:W0:Y:S01]  /*0070*/  LDC.64 R2, c[0x0][0x380] ;  /* 0x0000e000ff027b82 */ /* 0x000e220000000a00 */
[----:B------:R-:W1:Y:S07]  /*0080*/  LDCU.64 UR4, c[0x0][0x358] ;  /* 0x00006b00ff0477ac */ /* 0x000e6e0008000a00 */
[----:B------:R-:W2:Y:S08]  /*0090*/  LDC.64 R4, c[0x0][0x388] ;  /* 0x0000e200ff047b82 */ /* 0x000eb00000000a00 */
[----:B------:R-:W3:Y:S08]  /*00a0*/  LDC.64 R6, c[0x0][0x390] ;  /* 0x0000e400ff067b82 */ /* 0x000ef00000000a00 */
[----:B------:R-:W4:Y:S01]  /*00b0*/  LDC.64 R8, c[0x0][0x398] ;  /* 0x0000e600ff087b82 */ /* 0x000f220000000a00 */
[----:B0-----:R-:W-:-:S05]  /*00c0*/  IMAD.WIDE R2, R11, 0x8, R2 ;  /* 0x000000080b027825 */ /* 0x001fca00078e0202 */
[----:B-1----:R-:W-:Y:S01]  /*00d0*/  STG.E.64 desc[UR4][R2.64], RZ ;  /* 0x000000ff02007986 */ /* 0x002fe2000c101b04 */
[----:B--2---:R-:W-:-:S05]  /*00e0*/  IMAD.WIDE R4, R11, 0x8, R4 ;  /* 0x000000080b047825 */ /* 0x004fca00078e0204 */
[----:B------:R-:W-:Y:S01]  /*00f0*/  STG.E.64 desc[UR4][R4.64], RZ ;  /* 0x000000ff04007986 */ /* 0x000fe2000c101b04 */
[----:B---3--:R-:W-:-:S05]  /*0100*/  IMAD.WIDE R6, R11, 0x8, R6 ;  /* 0x000000080b067825 */ /* 0x008fca00078e0206 */
[----:B------:R-:W-:Y:S01]  /*0110*/  STG.E.64 desc[UR4][R6.64], RZ ;  /* 0x000000ff06007986 */ /* 0x000fe2000c101b04 */
[----:B----4-:R-:W-:-:S05]  /*0120*/  IMAD.WIDE R8, R11, 0x8, R8 ;  /* 0x000000080b087825 */ /* 0x010fca00078e0208 */
[----:B------:R-:W-:Y:S01]  /*0130*/  STG.E.64 desc[UR4][R8.64], RZ ;  /* 0x000000ff08007986 */ /* 0x000fe2000c101b04 */
[----:B------:R-:W-:Y:S05]  /*0140*/  EXIT ;  /* 0x000000000000794d */ /* 0x000fea0003800000 */
.L_x_64:
        /* <DEDUP_REMOVED lines=11> */
.L_x_69:


//--------------------- .nv.shared.reserved.0     --------------------------
	.section	.nv.shared.reserved.0,"aw",@nobits
	.weak		__nv_reservedSMEM_offset_0_alias
	.size		__nv_reservedSMEM_offset_0_alias, 0, 64
	.other		__nv_reservedSMEM_offset_0_alias,@"STO_CUDA_RESERVED_SHARED STV_DEFAULT"
__nv_reservedSMEM_offset_0_alias:
	.zero		0
	.zero		64


//--------------------- .nv.constant0._Z6cavityPdS_S_S_S_S_S_iiiddddd --------------------------
	.section	.nv.constant0._Z6cavityPdS_S_S_S_S_S_iiiddddd,"a",@progbits
	.sectionflags	@""
	.align	4
.nv.constant0._Z6cavityPdS_S_S_S_S_S_iiiddddd:
	.zero		1008


//--------------------- .nv.constant0._Z4initPdS_S_S_ --------------------------
	.section	.nv.constant0._Z4initPdS_S_S_,"a",@progbits
	.sectionflags	@""
	.align	4
.nv.constant0._Z4initPdS_S_S_:
	.zero		928


//--------------------- SYMBOLS --------------------------

	.type		.nv.reservedSmem.offset0,@object
	.size		.nv.reservedSmem.offset0,0x4
